// auto-generated by cutlass_sweep.epilogue — config: {"arch": "sm_100", "cluster_m": 2, "cluster_n": 1, "dtype": "bf16", "fusion": "relu", "tile_k": 64, "tile_m": 256, "tile_n": 64}
#include "cutlass/cutlass.h"
#include "cutlass/gemm/collective/collective_builder.hpp"
#include "cutlass/gemm/device/gemm_universal_adapter.h"
#include "cutlass/gemm/kernel/gemm_universal.hpp"
#include "cutlass/epilogue/collective/collective_builder.hpp"
#include "cutlass/epilogue/fusion/operations.hpp"
#include "cutlass/epilogue/thread/activation.h"

using Elem = cutlass::bfloat16_t;
using Acc  = float;
using TileShape    = cute::Shape<cute::_256, cute::_64, cute::_64>;
using ClusterShape = cute::Shape<cute::_2, cute::_1, cute::_1>;
using FusionOp     = cutlass::epilogue::fusion::LinCombEltAct<cutlass::epilogue::thread::ReLU, Elem, Acc>;

using CollectiveEpilogue = typename cutlass::epilogue::collective::CollectiveBuilder<
    cutlass::arch::Sm100, cutlass::arch::OpClassTensorOp,
    TileShape, ClusterShape,
    cutlass::epilogue::collective::EpilogueTileAuto,
    Acc, Acc,
    Elem, cutlass::layout::RowMajor, 128 / cutlass::sizeof_bits<Elem>::value,
    Elem, cutlass::layout::RowMajor, 128 / cutlass::sizeof_bits<Elem>::value,
    cutlass::epilogue::collective::EpilogueScheduleAuto,
    FusionOp
  >::CollectiveOp;

using CollectiveMainloop = typename cutlass::gemm::collective::CollectiveBuilder<
    cutlass::arch::Sm100, cutlass::arch::OpClassTensorOp,
    Elem, cutlass::layout::RowMajor, 128 / cutlass::sizeof_bits<Elem>::value,
    Elem, cutlass::layout::ColumnMajor, 128 / cutlass::sizeof_bits<Elem>::value,
    Acc,
    TileShape, ClusterShape,
    cutlass::gemm::collective::StageCountAutoCarveout<
        static_cast<int>(sizeof(typename CollectiveEpilogue::SharedStorage))>,
    cutlass::gemm::collective::KernelScheduleAuto
  >::CollectiveOp;

using GemmKernel = cutlass::gemm::kernel::GemmUniversal<
    cute::Shape<int,int,int,int>, CollectiveMainloop, CollectiveEpilogue>;
using Gemm = cutlass::gemm::device::GemmUniversalAdapter<GemmKernel>;

auto* _anchor = &cutlass::device_kernel<GemmKernel>;


// ===== COMPILED SASS (sm_100a) =====

	.target	sm_100a

	.elftype	@"ET_EXEC"


//--------------------- .note.nv.tkinfo           --------------------------
	.section	.note.nv.tkinfo,"",@"SHT_NOTE"
	.sectionflags	@"SHF_NOTE_NV_TKINFO"
	.tkinfo
        /*0018*/ 	.word	0x00000002
        /*0030*/ 	.string	""
        /*0030*/ 	.string	"ptxas"
        /*0030*/ 	.string	"Cuda compilation tools, release 13.0, V13.0.88"
        /*0030*/ 	.string	"Build cuda_13.0.r13.0/compiler.36424714_0"
        /*0030*/ 	.string	"-arch sm_100a -m 64 "



//--------------------- .note.nv.cuinfo           --------------------------
	.section	.note.nv.cuinfo,"",@"SHT_NOTE"
	.sectionflags	@"SHF_NOTE_NV_CUINFO"
        /*0018*/ 	.short	0x0002
        /*001a*/ 	.short	0x0064
        /*001c*/ 	.short	0x0082
	.zero		2


//--------------------- .nv.info                  --------------------------
	.section	.nv.info,"",@"SHT_CUDA_INFO"
	.align	4


	//----- nvinfo : EIATTR_REGCOUNT
	.align		4
        /*0000*/ 	.byte	0x04, 0x2f
        /*0002*/ 	.short	(.L_19 - .L_18)
	.align		4
.L_18:
        /*0004*/ 	.word	index@(_ZN7cutlass13device_kernelINS_4gemm6kernel13GemmUniversalIN4cute5tupleIJiiiiEEENS1_10collective13CollectiveMmaINS1_35MainloopSm100TmaUmmaWarpSpecializedILi10ELi2ELi4ENS5_IJNS4_1CILi2EEENSA_ILi1EEESC_EEEEENS5_IJNSA_ILi256EEENSA_ILi64EEESG_EEENS_10bfloat16_tENS5_IJlSC_lEEESI_SJ_NS4_8TiledMMAINS4_8MMA_AtomIJNS4_26SM100_MMA_F16BF16_2x1SM_SSISI_SI_fLi256ELi64ELNS4_4UMMA5MajorE0ELSO_0ELNSN_7ScaleInE0ELSP_0EEEEEENS4_6LayoutINS5_IJSC_SC_SC_EEENS5_IJNSA_ILi0EEESU_SU_EEEEENS5_IJNS4_10UnderscoreESX_SX_EEEEENS4_18SM100_TMA_2SM_LOADENS4_14ComposedLayoutINS4_7SwizzleILi3ELi4ELi3EEENS4_18smem_ptr_flag_bitsILi16EEENSS_INS5_IJNSA_ILi8EEESG_EEENS5_IJSG_SC_EEEEEEEvNS4_8identityES10_S1A_vS1B_EENS_8epilogue10collective18CollectiveEpilogueINS1D_23Sm100TmaWarpSpecializedILi3ELi2ELi32ELb1ELb0EEEJNS5_IJNSA_ILi128EEESG_SG_EEENS5_IJNSS_IS1I_SC_EENSS_INSA_ILi32EEESC_EEEEESI_SJ_SI_SJ_NS1D_6fusion15FusionCallbacksIS1H_NS1O_13LinCombEltActINS1D_6thread4ReLuESI_fSI_fLNS_15FloatRoundStyleE2EEES1J_S1N_JEEENS4_5SM1004TMEM4LOAD26SM100_TMEM_LOAD_32dp32b32xENS4_13SM90_TMA_LOADENS11_INS12_ILi2ELi4ELi3EEES15_NSS_INS5_IJS16_S1L_EEENS5_IJS1L_SC_EEEEEEENS4_39AutoVectorizingCopyWithAssumedAlignmentILi128EEENS4_14SM90_TMA_STOREES25_S27_S27_EEEvvEEEEvNT_6ParamsE)
        /*0008*/ 	.word	0x00000076


	//----- nvinfo : EIATTR_FRAME_SIZE
	.align		4
.L_19:
        /*000c*/ 	.byte	0x04, 0x11
        /*000e*/ 	.short	(.L_21 - .L_20)
	.align		4
.L_20:
        /*0010*/ 	.word	index@($__internal_2_$__cuda_sm10x_tcgen05_guardrail_trap_unallocated_columns_being_dealloced)
        /*0014*/ 	.word	0x00000000


	//----- nvinfo : EIATTR_FRAME_SIZE
	.align		4
.L_21:
        /*0018*/ 	.byte	0x04, 0x11
        /*001a*/ 	.short	(.L_23 - .L_22)
	.align		4
.L_22:
        /*001c*/ 	.word	index@($__internal_1_$__cuda_sm10x_tcgen05_guardrail_trap_phase_invalid_during_alloc)
        /*0020*/ 	.word	0x00000000


	//----- nvinfo : EIATTR_FRAME_SIZE
	.align		4
.L_23:
        /*0024*/ 	.byte	0x04, 0x11
        /*0026*/ 	.short	(.L_25 - .L_24)
	.align		4
.L_24:
        /*0028*/ 	.word	index@($__internal_0_$__cuda_sm10x_tcgen05_guardrail_trap_col_being_dealloced_not_returned_by_alloc)
        /*002c*/ 	.word	0x00000000


	//----- nvinfo : EIATTR_FRAME_SIZE
	.align		4
.L_25:
        /*0030*/ 	.byte	0x04, 0x11
        /*0032*/ 	.short	(.L_27 - .L_26)
	.align		4
.L_26:
        /*0034*/ 	.word	index@(_ZN7cutlass13device_kernelINS_4gemm6kernel13GemmUniversalIN4cute5tupleIJiiiiEEENS1_10collective13CollectiveMmaINS1_35MainloopSm100TmaUmmaWarpSpecializedILi10ELi2ELi4ENS5_IJNS4_1CILi2EEENSA_ILi1EEESC_EEEEENS5_IJNSA_ILi256EEENSA_ILi64EEESG_EEENS_10bfloat16_tENS5_IJlSC_lEEESI_SJ_NS4_8TiledMMAINS4_8MMA_AtomIJNS4_26SM100_MMA_F16BF16_2x1SM_SSISI_SI_fLi256ELi64ELNS4_4UMMA5MajorE0ELSO_0ELNSN_7ScaleInE0ELSP_0EEEEEENS4_6LayoutINS5_IJSC_SC_SC_EEENS5_IJNSA_ILi0EEESU_SU_EEEEENS5_IJNS4_10UnderscoreESX_SX_EEEEENS4_18SM100_TMA_2SM_LOADENS4_14ComposedLayoutINS4_7SwizzleILi3ELi4ELi3EEENS4_18smem_ptr_flag_bitsILi16EEENSS_INS5_IJNSA_ILi8EEESG_EEENS5_IJSG_SC_EEEEEEEvNS4_8identityES10_S1A_vS1B_EENS_8epilogue10collective18CollectiveEpilogueINS1D_23Sm100TmaWarpSpecializedILi3ELi2ELi32ELb1ELb0EEEJNS5_IJNSA_ILi128EEESG_SG_EEENS5_IJNSS_IS1I_SC_EENSS_INSA_ILi32EEESC_EEEEESI_SJ_SI_SJ_NS1D_6fusion15FusionCallbacksIS1H_NS1O_13LinCombEltActINS1D_6thread4ReLuESI_fSI_fLNS_15FloatRoundStyleE2EEES1J_S1N_JEEENS4_5SM1004TMEM4LOAD26SM100_TMEM_LOAD_32dp32b32xENS4_13SM90_TMA_LOADENS11_INS12_ILi2ELi4ELi3EEES15_NSS_INS5_IJS16_S1L_EEENS5_IJS1L_SC_EEEEEEENS4_39AutoVectorizingCopyWithAssumedAlignmentILi128EEENS4_14SM90_TMA_STOREES25_S27_S27_EEEvvEEEEvNT_6ParamsE)
        /*0038*/ 	.word	0x00000000


	//----- nvinfo : EIATTR_MIN_STACK_SIZE
	.align		4
.L_27:
        /*003c*/ 	.byte	0x04, 0x12
        /*003e*/ 	.short	(.L_29 - .L_28)
	.align		4
.L_28:
        /*0040*/ 	.word	index@(_ZN7cutlass13device_kernelINS_4gemm6kernel13GemmUniversalIN4cute5tupleIJiiiiEEENS1_10collective13CollectiveMmaINS1_35MainloopSm100TmaUmmaWarpSpecializedILi10ELi2ELi4ENS5_IJNS4_1CILi2EEENSA_ILi1EEESC_EEEEENS5_IJNSA_ILi256EEENSA_ILi64EEESG_EEENS_10bfloat16_tENS5_IJlSC_lEEESI_SJ_NS4_8TiledMMAINS4_8MMA_AtomIJNS4_26SM100_MMA_F16BF16_2x1SM_SSISI_SI_fLi256ELi64ELNS4_4UMMA5MajorE0ELSO_0ELNSN_7ScaleInE0ELSP_0EEEEEENS4_6LayoutINS5_IJSC_SC_SC_EEENS5_IJNSA_ILi0EEESU_SU_EEEEENS5_IJNS4_10UnderscoreESX_SX_EEEEENS4_18SM100_TMA_2SM_LOADENS4_14ComposedLayoutINS4_7SwizzleILi3ELi4ELi3EEENS4_18smem_ptr_flag_bitsILi16EEENSS_INS5_IJNSA_ILi8EEESG_EEENS5_IJSG_SC_EEEEEEEvNS4_8identityES10_S1A_vS1B_EENS_8epilogue10collective18CollectiveEpilogueINS1D_23Sm100TmaWarpSpecializedILi3ELi2ELi32ELb1ELb0EEEJNS5_IJNSA_ILi128EEESG_SG_EEENS5_IJNSS_IS1I_SC_EENSS_INSA_ILi32EEESC_EEEEESI_SJ_SI_SJ_NS1D_6fusion15FusionCallbacksIS1H_NS1O_13LinCombEltActINS1D_6thread4ReLuESI_fSI_fLNS_15FloatRoundStyleE2EEES1J_S1N_JEEENS4_5SM1004TMEM4LOAD26SM100_TMEM_LOAD_32dp32b32xENS4_13SM90_TMA_LOADENS11_INS12_ILi2ELi4ELi3EEES15_NSS_INS5_IJS16_S1L_EEENS5_IJS1L_SC_EEEEEEENS4_39AutoVectorizingCopyWithAssumedAlignmentILi128EEENS4_14SM90_TMA_STOREES25_S27_S27_EEEvvEEEEvNT_6ParamsE)
        /*0044*/ 	.word	0x00000000
.L_29:


//--------------------- .nv.compat                --------------------------
	.section	.nv.compat,"",@"SHT_CUDA_COMPAT_INFO"
	.align	4
        /*0000*/ 	.byte	0x02, 0x09, 0x01, 0x00, 0x02, 0x02, 0x02, 0x00, 0x02, 0x05, 0x05, 0x00, 0x03, 0x07, 0x01, 0x01
        /*0010*/ 	.byte	0x02, 0x03, 0x01, 0x00, 0x02, 0x06, 0x01, 0x00, 0x04, 0x0b, 0x08, 0x00, 0x09, 0x00, 0x00, 0x00
        /*0020*/ 	.byte	0x00, 0x00, 0x00, 0x00


//--------------------- .nv.info._ZN7cutlass13device_kernelINS_4gemm6kernel13GemmUniversalIN4cute5tupleIJiiiiEEENS1_10collective13CollectiveMmaINS1_35MainloopSm100TmaUmmaWarpSpecializedILi10ELi2ELi4ENS5_IJNS4_1CILi2EEENSA_ILi1EEESC_EEEEENS5_IJNSA_ILi256EEENSA_ILi64EEESG_EEENS_10bfloat16_tENS5_IJlSC_lEEESI_SJ_NS4_8TiledMMAINS4_8MMA_AtomIJNS4_26SM100_MMA_F16BF16_2x1SM_SSISI_SI_fLi256ELi64ELNS4_4UMMA5MajorE0ELSO_0ELNSN_7ScaleInE0ELSP_0EEEEEENS4_6LayoutINS5_IJSC_SC_SC_EEENS5_IJNSA_ILi0EEESU_SU_EEEEENS5_IJNS4_10UnderscoreESX_SX_EEEEENS4_18SM100_TMA_2SM_LOADENS4_14ComposedLayoutINS4_7SwizzleILi3ELi4ELi3EEENS4_18smem_ptr_flag_bitsILi16EEENSS_INS5_IJNSA_ILi8EEESG_EEENS5_IJSG_SC_EEEEEEEvNS4_8identityES10_S1A_vS1B_EENS_8epilogue10collective18CollectiveEpilogueINS1D_23Sm100TmaWarpSpecializedILi3ELi2ELi32ELb1ELb0EEEJNS5_IJNSA_ILi128EEESG_SG_EEENS5_IJNSS_IS1I_SC_EENSS_INSA_ILi32EEESC_EEEEESI_SJ_SI_SJ_NS1D_6fusion15FusionCallbacksIS1H_NS1O_13LinCombEltActINS1D_6thread4ReLuESI_fSI_fLNS_15FloatRoundStyleE2EEES1J_S1N_JEEENS4_5SM1004TMEM4LOAD26SM100_TMEM_LOAD_32dp32b32xENS4_13SM90_TMA_LOADENS11_INS12_ILi2ELi4ELi3EEES15_NSS_INS5_IJS16_S1L_EEENS5_IJS1L_SC_EEEEEEENS4_39AutoVectorizingCopyWithAssumedAlignmentILi128EEENS4_14SM90_TMA_STOREES25_S27_S27_EEEvvEEEEvNT_6ParamsE --------------------------
	.section	.nv.info._ZN7cutlass13device_kernelINS_4gemm6kernel13GemmUniversalIN4cute5tupleIJiiiiEEENS1_10collective13CollectiveMmaINS1_35MainloopSm100TmaUmmaWarpSpecializedILi10ELi2ELi4ENS5_IJNS4_1CILi2EEENSA_ILi1EEESC_EEEEENS5_IJNSA_ILi256EEENSA_ILi64EEESG_EEENS_10bfloat16_tENS5_IJlSC_lEEESI_SJ_NS4_8TiledMMAINS4_8MMA_AtomIJNS4_26SM100_MMA_F16BF16_2x1SM_SSISI_SI_fLi256ELi64ELNS4_4UMMA5MajorE0ELSO_0ELNSN_7ScaleInE0ELSP_0EEEEEENS4_6LayoutINS5_IJSC_SC_SC_EEENS5_IJNSA_ILi0EEESU_SU_EEEEENS5_IJNS4_10UnderscoreESX_SX_EEEEENS4_18SM100_TMA_2SM_LOADENS4_14ComposedLayoutINS4_7SwizzleILi3ELi4ELi3EEENS4_18smem_ptr_flag_bitsILi16EEENSS_INS5_IJNSA_ILi8EEESG_EEENS5_IJSG_SC_EEEEEEEvNS4_8identityES10_S1A_vS1B_EENS_8epilogue10collective18CollectiveEpilogueINS1D_23Sm100TmaWarpSpecializedILi3ELi2ELi32ELb1ELb0EEEJNS5_IJNSA_ILi128EEESG_SG_EEENS5_IJNSS_IS1I_SC_EENSS_INSA_ILi32EEESC_EEEEESI_SJ_SI_SJ_NS1D_6fusion15FusionCallbacksIS1H_NS1O_13LinCombEltActINS1D_6thread4ReLuESI_fSI_fLNS_15FloatRoundStyleE2EEES1J_S1N_JEEENS4_5SM1004TMEM4LOAD26SM100_TMEM_LOAD_32dp32b32xENS4_13SM90_TMA_LOADENS11_INS12_ILi2ELi4ELi3EEES15_NSS_INS5_IJS16_S1L_EEENS5_IJS1L_SC_EEEEEEENS4_39AutoVectorizingCopyWithAssumedAlignmentILi128EEENS4_14SM90_TMA_STOREES25_S27_S27_EEEvvEEEEvNT_6ParamsE,"",@"SHT_CUDA_INFO"
	.sectionflags	@""
	.align	4


	//----- nvinfo : EIATTR_CUDA_API_VERSION
	.align		4
        /*0000*/ 	.byte	0x04, 0x37
        /*0002*/ 	.short	(.L_31 - .L_30)
.L_30:
        /*0004*/ 	.word	0x00000082


	//----- nvinfo : EIATTR_KPARAM_INFO
	.align		4
.L_31:
        /*0008*/ 	.byte	0x04, 0x17
        /*000a*/ 	.short	(.L_33 - .L_32)
.L_32:
        /*000c*/ 	.word	0x00000000
        /*0010*/ 	.short	0x0000
        /*0012*/ 	.short	0x0000
        /*0014*/ 	.byte	0x00, 0xf0, 0x01, 0x20


	//----- nvinfo : EIATTR_AT_ENTRY_FRAGMENTS
	.align		4
.L_33:
        /*0018*/ 	.byte	0x04, 0x4f
        /*001a*/ 	.short	(.L_35 - .L_34)


	//   ....[0]....
.L_34:
        /*001c*/ 	.word	0x00000007


	//----- nvinfo : EIATTR_RESERVED_SMEM_USED
	.align		4
.L_35:
        /*0020*/ 	.byte	0x01, 0x41
	.zero		2


	//----- nvinfo : EIATTR_SPARSE_MMA_MASK
	.align		4
        /*0024*/ 	.byte	0x03, 0x50
        /*0026*/ 	.short	0x0000


	//----- nvinfo : EIATTR_TCGEN05_2CTA_USED
	.align		4
        /*0028*/ 	.byte	0x01, 0x52
	.zero		2


	//----- nvinfo : EIATTR_MAXREG_COUNT
	.align		4
        /*002c*/ 	.byte	0x03, 0x1b
        /*002e*/ 	.short	0x00ff


	//----- nvinfo : EIATTR_NUM_BARRIERS
	.align		4
        /*0030*/ 	.byte	0x02, 0x4c
        /*0032*/ 	.byte	0x07
	.zero		1


	//----- nvinfo : EIATTR_EXTERNS
	.align		4
        /*0034*/ 	.byte	0x04, 0x0f
        /*0036*/ 	.short	(.L_37 - .L_36)


	//   ....[0]....
	.align		4
.L_36:
        /*0038*/ 	.word	index@(__assertfail)


	//----- nvinfo : EIATTR_MERCURY_ISA_VERSION
	.align		4
.L_37:
        /*003c*/ 	.byte	0x03, 0x5f
        /*003e*/ 	.short	0x0101


	//----- nvinfo : EIATTR_INT_WARP_WIDE_INSTR_OFFSETS
	.align		4
        /*0040*/ 	.byte	0x04, 0x31
        /*0042*/ 	.short	(.L_39 - .L_38)


	//   ....[0]....
.L_38:
        /*0044*/ 	.word	0x00000db0


	//   ....[1]....
        /*0048*/ 	.word	0x00000e50


	//   ....[2]....
        /*004c*/ 	.word	0x000021a0


	//   ....[3]....
        /*0050*/ 	.word	0x000043d0


	//   ....[4]....
        /*0054*/ 	.word	0x00004400


	//   ....[5]....
        /*0058*/ 	.word	0x00004450


	//   ....[6]....
        /*005c*/ 	.word	0x00004d40


	//   ....[7]....
        /*0060*/ 	.word	0x00004d60


	//   ....[8]....
        /*0064*/ 	.word	0x00005030


	//   ....[9]....
        /*0068*/ 	.word	0x00005160


	//----- nvinfo : EIATTR_COOP_GROUP_MASK_REGIDS
	.align		4
.L_39:
        /*006c*/ 	.byte	0x04, 0x29
        /*006e*/ 	.short	(.L_41 - .L_40)


	//   ....[0]....
.L_40:
        /*0070*/ 	.word	0xffffffff


	//   ....[1]....
        /*0074*/ 	.word	0xffffffff


	//   ....[2]....
        /*0078*/ 	.word	0xffffffff


	//   ....[3]....
        /*007c*/ 	.word	0xffffffff


	//   ....[4]....
        /*0080*/ 	.word	0xffffffff


	//   ....[5]....
        /*0084*/ 	.word	0xffffffff


	//   ....[6]....
        /*0088*/ 	.word	0xffffffff


	//   ....[7]....
        /*008c*/ 	.word	0xffffffff


	//   ....[8]....
        /*0090*/ 	.word	0xffffffff


	//   ....[9]....
        /*0094*/ 	.word	0xffffffff


	//   ....[10]....
        /*0098*/ 	.word	0xffffffff


	//   ....[11]....
        /*009c*/ 	.word	0xffffffff


	//   ....[12]....
        /*00a0*/ 	.word	0xffffffff


	//   ....[13]....
        /*00a4*/ 	.word	0xffffffff


	//----- nvinfo : EIATTR_COOP_GROUP_INSTR_OFFSETS
	.align		4
.L_41:
        /*00a8*/ 	.byte	0x04, 0x28
        /*00aa*/ 	.short	(.L_43 - .L_42)


	//   ....[0]....
.L_42:
        /*00ac*/ 	.word	0x000000c0


	//   ....[1]....
        /*00b0*/ 	.word	0x000004d0


	//   ....[2]....
        /*00b4*/ 	.word	0x00000740


	//   ....[3]....
        /*00b8*/ 	.word	0x000008b0


	//   ....[4]....
        /*00bc*/ 	.word	0x000009a0


	//   ....[5]....
        /*00c0*/ 	.word	0x00000b00


	//   ....[6]....
        /*00c4*/ 	.word	0x00000c90


	//   ....[7]....
        /*00c8*/ 	.word	0x00000ed0


	//   ....[8]....
        /*00cc*/ 	.word	0x00002080


	//   ....[9]....
        /*00d0*/ 	.word	0x000031c0


	//   ....[10]....
        /*00d4*/ 	.word	0x00003690


	//   ....[11]....
        /*00d8*/ 	.word	0x000036c0


	//   ....[12]....
        /*00dc*/ 	.word	0x000042e0


	//   ....[13]....
        /*00e0*/ 	.word	0x000044f0


	//----- nvinfo : EIATTR_VRC_CTA_INIT_COUNT
	.align		4
.L_43:
        /*00e4*/ 	.byte	0x02, 0x4a
        /*00e6*/ 	.byte	0x80
	.zero		1


	//----- nvinfo : EIATTR_SYSCALL_OFFSETS
	.align		4
        /*00e8*/ 	.byte	0x04, 0x46
        /*00ea*/ 	.short	(.L_45 - .L_44)


	//   ....[0]....
.L_44:
        /*00ec*/ 	.word	0x00005d20


	//   ....[1]....
        /*00f0*/ 	.word	0x00005e10


	//   ....[2]....
        /*00f4*/ 	.word	0x000066a0


	//   ....[3]....
        /*00f8*/ 	.word	0x00007350


	//----- nvinfo : EIATTR_MBARRIER_INSTR_OFFSETS
	.align		4
.L_45:
        /*00fc*/ 	.byte	0x04, 0x39
        /*00fe*/ 	.short	(.L_47 - .L_46)


	//   ....[0]....
.L_46:
        /*0100*/ 	.word	0x000005e0
        /*0104*/ 	.word	0x000000ff
        /*0108*/ 	.word	0x00000000
        /*010c*/ 	.short	0x0100
        /*010e*/ 	.byte	0x08
	.zero		1


	//   ....[1]....
        /*0110*/ 	.word	0x000005f0
        /*0114*/ 	.word	0x000000ff
        /*0118*/ 	.word	0x00000050
        /*011c*/ 	.short	0x0100
        /*011e*/ 	.byte	0x08
	.zero		1


	//   ....[2]....
        /*0120*/ 	.word	0x00000600
        /*0124*/ 	.word	0x000000ff
        /*0128*/ 	.word	0x00000008
        /*012c*/ 	.short	0x0100
        /*012e*/ 	.byte	0x08
	.zero		1


	//   ....[3]....
        /*0130*/ 	.word	0x00000610
        /*0134*/ 	.word	0x000000ff
        /*0138*/ 	.word	0x00000058
        /*013c*/ 	.short	0x0100
        /*013e*/ 	.byte	0x08
	.zero		1


	//   ....[4]....
        /*0140*/ 	.word	0x00000620
        /*0144*/ 	.word	0x000000ff
        /*0148*/ 	.word	0x00000010
        /*014c*/ 	.short	0x0100
        /*014e*/ 	.byte	0x08
	.zero		1


	//   ....[5]....
        /*0150*/ 	.word	0x00000630
        /*0154*/ 	.word	0x000000ff
        /*0158*/ 	.word	0x00000060
        /*015c*/ 	.short	0x0100
        /*015e*/ 	.byte	0x08
	.zero		1


	//   ....[6]....
        /*0160*/ 	.word	0x00000640
        /*0164*/ 	.word	0x000000ff
        /*0168*/ 	.word	0x00000018
        /*016c*/ 	.short	0x0100
        /*016e*/ 	.byte	0x08
	.zero		1


	//   ....[7]....
        /*0170*/ 	.word	0x00000650
        /*0174*/ 	.word	0x000000ff
        /*0178*/ 	.word	0x00000068
        /*017c*/ 	.short	0x0100
        /*017e*/ 	.byte	0x08
	.zero		1


	//   ....[8]....
        /*0180*/ 	.word	0x00000660
        /*0184*/ 	.word	0x000000ff
        /*0188*/ 	.word	0x00000020
        /*018c*/ 	.short	0x0100
        /*018e*/ 	.byte	0x08
	.zero		1


	//   ....[9]....
        /*0190*/ 	.word	0x00000670
        /*0194*/ 	.word	0x000000ff
        /*0198*/ 	.word	0x00000070
        /*019c*/ 	.short	0x0100
        /*019e*/ 	.byte	0x08
	.zero		1


	//   ....[10]....
        /*01a0*/ 	.word	0x00000680
        /*01a4*/ 	.word	0x000000ff
        /*01a8*/ 	.word	0x00000028
        /*01ac*/ 	.short	0x0100
        /*01ae*/ 	.byte	0x08
	.zero		1


	//   ....[11]....
        /*01b0*/ 	.word	0x00000690
        /*01b4*/ 	.word	0x000000ff
        /*01b8*/ 	.word	0x00000078
        /*01bc*/ 	.short	0x0100
        /*01be*/ 	.byte	0x08
	.zero		1


	//   ....[12]....
        /*01c0*/ 	.word	0x000006a0
        /*01c4*/ 	.word	0x000000ff
        /*01c8*/ 	.word	0x00000030
        /*01cc*/ 	.short	0x0100
        /*01ce*/ 	.byte	0x08
	.zero		1


	//   ....[13]....
        /*01d0*/ 	.word	0x000006b0
        /*01d4*/ 	.word	0x000000ff
        /*01d8*/ 	.word	0x00000080
        /*01dc*/ 	.short	0x0100
        /*01de*/ 	.byte	0x08
	.zero		1


	//   ....[14]....
        /*01e0*/ 	.word	0x000006c0
        /*01e4*/ 	.word	0x000000ff
        /*01e8*/ 	.word	0x00000038
        /*01ec*/ 	.short	0x0100
        /*01ee*/ 	.byte	0x08
	.zero		1


	//   ....[15]....
        /*01f0*/ 	.word	0x000006d0
        /*01f4*/ 	.word	0x000000ff
        /*01f8*/ 	.word	0x00000088
        /*01fc*/ 	.short	0x0100
        /*01fe*/ 	.byte	0x08
	.zero		1


	//   ....[16]....
        /*0200*/ 	.word	0x000006e0
        /*0204*/ 	.word	0x000000ff
        /*0208*/ 	.word	0x00000040
        /*020c*/ 	.short	0x0100
        /*020e*/ 	.byte	0x08
	.zero		1


	//   ....[17]....
        /*0210*/ 	.word	0x000006f0
        /*0214*/ 	.word	0x000000ff
        /*0218*/ 	.word	0x00000090
        /*021c*/ 	.short	0x0100
        /*021e*/ 	.byte	0x08
	.zero		1


	//   ....[18]....
        /*0220*/ 	.word	0x00000700
        /*0224*/ 	.word	0x000000ff
        /*0228*/ 	.word	0x00000048
        /*022c*/ 	.short	0x0100
        /*022e*/ 	.byte	0x08
	.zero		1


	//   ....[19]....
        /*0230*/ 	.word	0x00000710
        /*0234*/ 	.word	0x000000ff
        /*0238*/ 	.word	0x00000098
        /*023c*/ 	.short	0x0100
        /*023e*/ 	.byte	0x08
	.zero		1


	//   ....[20]....
        /*0240*/ 	.word	0x00000840
        /*0244*/ 	.word	0x000000ff
        /*0248*/ 	.word	0x000000a0
        /*024c*/ 	.short	0x0100
        /*024e*/ 	.byte	0x09
	.zero		1


	//   ....[21]....
        /*0250*/ 	.word	0x00000850
        /*0254*/ 	.word	0x000000ff
        /*0258*/ 	.word	0x000000b8
        /*025c*/ 	.short	0x0100
        /*025e*/ 	.byte	0x09
	.zero		1


	//   ....[22]....
        /*0260*/ 	.word	0x00000860
        /*0264*/ 	.word	0x000000ff
        /*0268*/ 	.word	0x000000a8
        /*026c*/ 	.short	0x0100
        /*026e*/ 	.byte	0x09
	.zero		1


	//   ....[23]....
        /*0270*/ 	.word	0x00000870
        /*0274*/ 	.word	0x000000ff
        /*0278*/ 	.word	0x000000c0
        /*027c*/ 	.short	0x0100
        /*027e*/ 	.byte	0x09
	.zero		1


	//   ....[24]....
        /*0280*/ 	.word	0x00000880
        /*0284*/ 	.word	0x000000ff
        /*0288*/ 	.word	0x000000b0
        /*028c*/ 	.short	0x0100
        /*028e*/ 	.byte	0x09
	.zero		1


	//   ....[25]....
        /*0290*/ 	.word	0x00000890
        /*0294*/ 	.word	0x000000ff
        /*0298*/ 	.word	0x000000c8
        /*029c*/ 	.short	0x0100
        /*029e*/ 	.byte	0x09
	.zero		1


	//   ....[26]....
        /*02a0*/ 	.word	0x00000970
        /*02a4*/ 	.word	0x000000ff
        /*02a8*/ 	.word	0x000000d0
        /*02ac*/ 	.short	0x0100
        /*02ae*/ 	.byte	0x08
	.zero		1


	//   ....[27]....
        /*02b0*/ 	.word	0x00000980
        /*02b4*/ 	.word	0x000000ff
        /*02b8*/ 	.word	0x000000d8
        /*02bc*/ 	.short	0x0100
        /*02be*/ 	.byte	0x08
	.zero		1


	//   ....[28]....
        /*02c0*/ 	.word	0x00000ab0
        /*02c4*/ 	.word	0x000000ff
        /*02c8*/ 	.word	0x000000e0
        /*02cc*/ 	.short	0x0100
        /*02ce*/ 	.byte	0x08
	.zero		1


	//   ....[29]....
        /*02d0*/ 	.word	0x00000ac0
        /*02d4*/ 	.word	0x000000ff
        /*02d8*/ 	.word	0x000000f0
        /*02dc*/ 	.short	0x0100
        /*02de*/ 	.byte	0x08
	.zero		1


	//   ....[30]....
        /*02e0*/ 	.word	0x00000ad0
        /*02e4*/ 	.word	0x000000ff
        /*02e8*/ 	.word	0x000000e8
        /*02ec*/ 	.short	0x0100
        /*02ee*/ 	.byte	0x08
	.zero		1


	//   ....[31]....
        /*02f0*/ 	.word	0x00000ae0
        /*02f4*/ 	.word	0x000000ff
        /*02f8*/ 	.word	0x000000f8
        /*02fc*/ 	.short	0x0100
        /*02fe*/ 	.byte	0x08
	.zero		1


	//   ....[32]....
        /*0300*/ 	.word	0x00000c00
        /*0304*/ 	.word	0x000000ff
        /*0308*/ 	.word	0x00000100
        /*030c*/ 	.short	0x0100
        /*030e*/ 	.byte	0x09
	.zero		1


	//   ....[33]....
        /*0310*/ 	.word	0x00000c10
        /*0314*/ 	.word	0x000000ff
        /*0318*/ 	.word	0x00000120
        /*031c*/ 	.short	0x0100
        /*031e*/ 	.byte	0x09
	.zero		1


	//   ....[34]....
        /*0320*/ 	.word	0x00000c20
        /*0324*/ 	.word	0x000000ff
        /*0328*/ 	.word	0x00000108
        /*032c*/ 	.short	0x0100
        /*032e*/ 	.byte	0x09
	.zero		1


	//   ....[35]....
        /*0330*/ 	.word	0x00000c30
        /*0334*/ 	.word	0x000000ff
        /*0338*/ 	.word	0x00000128
        /*033c*/ 	.short	0x0100
        /*033e*/ 	.byte	0x09
	.zero		1


	//   ....[36]....
        /*0340*/ 	.word	0x00000c40
        /*0344*/ 	.word	0x000000ff
        /*0348*/ 	.word	0x00000110
        /*034c*/ 	.short	0x0100
        /*034e*/ 	.byte	0x09
	.zero		1


	//   ....[37]....
        /*0350*/ 	.word	0x00000c50
        /*0354*/ 	.word	0x000000ff
        /*0358*/ 	.word	0x00000130
        /*035c*/ 	.short	0x0100
        /*035e*/ 	.byte	0x09
	.zero		1


	//   ....[38]....
        /*0360*/ 	.word	0x00000c60
        /*0364*/ 	.word	0x000000ff
        /*0368*/ 	.word	0x00000118
        /*036c*/ 	.short	0x0100
        /*036e*/ 	.byte	0x09
	.zero		1


	//   ....[39]....
        /*0370*/ 	.word	0x00000c70
        /*0374*/ 	.word	0x000000ff
        /*0378*/ 	.word	0x00000138
        /*037c*/ 	.short	0x0100
        /*037e*/ 	.byte	0x09
	.zero		1


	//   ....[40]....
        /*0380*/ 	.word	0x00000d60
        /*0384*/ 	.word	0x000000ff
        /*0388*/ 	.word	0x00000140
        /*038c*/ 	.short	0x0100
        /*038e*/ 	.byte	0x08
	.zero		1


	//   ....[41]....
        /*0390*/ 	.word	0x00000d70
        /*0394*/ 	.word	0x000000ff
        /*0398*/ 	.word	0x00000150
        /*039c*/ 	.short	0x0100
        /*039e*/ 	.byte	0x08
	.zero		1


	//   ....[42]....
        /*03a0*/ 	.word	0x00000d80
        /*03a4*/ 	.word	0x000000ff
        /*03a8*/ 	.word	0x00000148
        /*03ac*/ 	.short	0x0100
        /*03ae*/ 	.byte	0x08
	.zero		1


	//   ....[43]....
        /*03b0*/ 	.word	0x00000d90
        /*03b4*/ 	.word	0x000000ff
        /*03b8*/ 	.word	0x00000158
        /*03bc*/ 	.short	0x0100
        /*03be*/ 	.byte	0x08
	.zero		1


	//   ....[44]....
        /*03c0*/ 	.word	0x00000e80
        /*03c4*/ 	.word	0x000000ff
        /*03c8*/ 	.word	0x00000160
        /*03cc*/ 	.short	0x0100
        /*03ce*/ 	.byte	0x06
	.zero		1


	//   ....[45]....
        /*03d0*/ 	.word	0x00001870
        /*03d4*/ 	.word	0x00000002
        /*03d8*/ 	.word	0x00000150
        /*03dc*/ 	.short	0x010a
        /*03de*/ 	.byte	0xff
	.zero		1


	//   ....[46]....
        /*03e0*/ 	.word	0x000018a0
        /*03e4*/ 	.word	0x00000002
        /*03e8*/ 	.word	0x00000140
        /*03ec*/ 	.short	0x0101
        /*03ee*/ 	.byte	0xff
	.zero		1


	//   ....[47]....
        /*03f0*/ 	.word	0x00001970
        /*03f4*/ 	.word	0x000000ff
        /*03f8*/ 	.word	0x00000050
        /*03fc*/ 	.short	0x010a
        /*03fe*/ 	.byte	0x08
	.zero		1


	//   ....[48]....
        /*0400*/ 	.word	0x00001a70
        /*0404*/ 	.word	0x000000ff
        /*0408*/ 	.word	0x00000050
        /*040c*/ 	.short	0x010a
        /*040e*/ 	.byte	0x21
	.zero		1


	//   ....[49]....
        /*0410*/ 	.word	0x00001c20
        /*0414*/ 	.word	0x000000ff
        /*0418*/ 	.word	0x00000050
        /*041c*/ 	.short	0x010a
        /*041e*/ 	.byte	0x08
	.zero		1


	//   ....[50]....
        /*0420*/ 	.word	0x00001d40
        /*0424*/ 	.word	0x000000ff
        /*0428*/ 	.word	0x000000d8
        /*042c*/ 	.short	0x0101
        /*042e*/ 	.byte	0x04
	.zero		1


	//   ....[51]....
        /*0430*/ 	.word	0x00001d50
        /*0434*/ 	.word	0x000000ff
        /*0438*/ 	.word	0x00000050
        /*043c*/ 	.short	0x010a
        /*043e*/ 	.byte	0x08
	.zero		1


	//   ....[52]....
        /*0440*/ 	.word	0x00001dd0
        /*0444*/ 	.word	0x000000ff
        /*0448*/ 	.word	0x00000050
        /*044c*/ 	.short	0x010a
        /*044e*/ 	.byte	0x11
	.zero		1


	//   ....[53]....
        /*0450*/ 	.word	0x00001f60
        /*0454*/ 	.word	0x000000ff
        /*0458*/ 	.word	0x00000050
        /*045c*/ 	.short	0x010a
        /*045e*/ 	.byte	0x08
	.zero		1


	//   ....[54]....
        /*0460*/ 	.word	0x000020b0
        /*0464*/ 	.word	0x00000002
        /*0468*/ 	.word	0x000000e0
        /*046c*/ 	.short	0x010a
        /*046e*/ 	.byte	0xff
	.zero		1


	//   ....[55]....
        /*0470*/ 	.word	0x00002170
        /*0474*/ 	.word	0x00000002
        /*0478*/ 	.word	0x00000000
        /*047c*/ 	.short	0x0101
        /*047e*/ 	.byte	0xff
	.zero		1


	//   ....[56]....
        /*0480*/ 	.word	0x000026d0
        /*0484*/ 	.word	0x000000ff
        /*0488*/ 	.word	0x00000000
        /*048c*/ 	.short	0x010a
        /*048e*/ 	.byte	0x05
	.zero		1


	//   ....[57]....
        /*0490*/ 	.word	0x00002760
        /*0494*/ 	.word	0x000000ff
        /*0498*/ 	.word	0x00000000
        /*049c*/ 	.short	0x010a
        /*049e*/ 	.byte	0x05
	.zero		1


	//   ....[58]....
        /*04a0*/ 	.word	0x000027f0
        /*04a4*/ 	.word	0x000000ff
        /*04a8*/ 	.word	0x00000000
        /*04ac*/ 	.short	0x010a
        /*04ae*/ 	.byte	0x05
	.zero		1


	//   ....[59]....
        /*04b0*/ 	.word	0x00002880
        /*04b4*/ 	.word	0x000000ff
        /*04b8*/ 	.word	0x00000000
        /*04bc*/ 	.short	0x010a
        /*04be*/ 	.byte	0x05
	.zero		1


	//   ....[60]....
        /*04c0*/ 	.word	0x00002910
        /*04c4*/ 	.word	0x000000ff
        /*04c8*/ 	.word	0x00000000
        /*04cc*/ 	.short	0x010a
        /*04ce*/ 	.byte	0x05
	.zero		1


	//   ....[61]....
        /*04d0*/ 	.word	0x000029a0
        /*04d4*/ 	.word	0x000000ff
        /*04d8*/ 	.word	0x00000000
        /*04dc*/ 	.short	0x010a
        /*04de*/ 	.byte	0x05
	.zero		1


	//   ....[62]....
        /*04e0*/ 	.word	0x00002a30
        /*04e4*/ 	.word	0x000000ff
        /*04e8*/ 	.word	0x00000000
        /*04ec*/ 	.short	0x010a
        /*04ee*/ 	.byte	0x05
	.zero		1


	//   ....[63]....
        /*04f0*/ 	.word	0x00002ac0
        /*04f4*/ 	.word	0x000000ff
        /*04f8*/ 	.word	0x00000000
        /*04fc*/ 	.short	0x010a
        /*04fe*/ 	.byte	0x05
	.zero		1


	//   ....[64]....
        /*0500*/ 	.word	0x00002b50
        /*0504*/ 	.word	0x000000ff
        /*0508*/ 	.word	0x00000000
        /*050c*/ 	.short	0x010a
        /*050e*/ 	.byte	0x05
	.zero		1


	//   ....[65]....
        /*0510*/ 	.word	0x00002bf0
        /*0514*/ 	.word	0x00000000
        /*0518*/ 	.word	0x00000000
        /*051c*/ 	.short	0x010a
        /*051e*/ 	.byte	0xff
	.zero		1


	//   ....[66]....
        /*0520*/ 	.word	0x00002d20
        /*0524*/ 	.word	0x00000000
        /*0528*/ 	.word	0x00000140
        /*052c*/ 	.short	0x010a
        /*052e*/ 	.byte	0xff
	.zero		1


	//   ....[67]....
        /*0530*/ 	.word	0x00002d90
        /*0534*/ 	.word	0x00000000
        /*0538*/ 	.word	0x00000000
        /*053c*/ 	.short	0x0101
        /*053e*/ 	.byte	0xff
	.zero		1


	//   ....[68]....
        /*0540*/ 	.word	0x00002db0
        /*0544*/ 	.word	0x000000ff
        /*0548*/ 	.word	0x000000f0
        /*054c*/ 	.short	0x010a
        /*054e*/ 	.byte	0x05
	.zero		1


	//   ....[69]....
        /*0550*/ 	.word	0x00002ed0
        /*0554*/ 	.word	0x00000000
        /*0558*/ 	.word	0x000000e0
        /*055c*/ 	.short	0x010a
        /*055e*/ 	.byte	0xff
	.zero		1


	//   ....[70]....
        /*0560*/ 	.word	0x00002fd0
        /*0564*/ 	.word	0x00000000
        /*0568*/ 	.word	0x00000000
        /*056c*/ 	.short	0x0101
        /*056e*/ 	.byte	0xff
	.zero		1


	//   ....[71]....
        /*0570*/ 	.word	0x00003060
        /*0574*/ 	.word	0x000000ff
        /*0578*/ 	.word	0x000000f0
        /*057c*/ 	.short	0x0106
        /*057e*/ 	.byte	0x05
	.zero		1


	//   ....[72]....
        /*0580*/ 	.word	0x00003080
        /*0584*/ 	.word	0x000000ff
        /*0588*/ 	.word	0x000000f0
        /*058c*/ 	.short	0x010a
        /*058e*/ 	.byte	0x05
	.zero		1


	//   ....[73]....
        /*0590*/ 	.word	0x00003110
        /*0594*/ 	.word	0x000000ff
        /*0598*/ 	.word	0x000000f0
        /*059c*/ 	.short	0x0106
        /*059e*/ 	.byte	0x04
	.zero		1


	//   ....[74]....
        /*05a0*/ 	.word	0x00003150
        /*05a4*/ 	.word	0x00000000
        /*05a8*/ 	.word	0x000000f0
        /*05ac*/ 	.short	0x010a
        /*05ae*/ 	.byte	0xff
	.zero		1


	//   ....[75]....
        /*05b0*/ 	.word	0x00003390
        /*05b4*/ 	.word	0x000000ff
        /*05b8*/ 	.word	0x00000008
        /*05bc*/ 	.short	0x010a
        /*05be*/ 	.byte	0x06
	.zero		1


	//   ....[76]....
        /*05c0*/ 	.word	0x000033b0
        /*05c4*/ 	.word	0x000000ff
        /*05c8*/ 	.word	0x00000008
        /*05cc*/ 	.short	0x010a
        /*05ce*/ 	.byte	0x06
	.zero		1


	//   ....[77]....
        /*05d0*/ 	.word	0x00003540
        /*05d4*/ 	.word	0x000000ff
        /*05d8*/ 	.word	0x00000008
        /*05dc*/ 	.short	0x010a
        /*05de*/ 	.byte	0x06
	.zero		1


	//   ....[78]....
        /*05e0*/ 	.word	0x00003560
        /*05e4*/ 	.word	0x000000ff
        /*05e8*/ 	.word	0x00000008
        /*05ec*/ 	.short	0x010a
        /*05ee*/ 	.byte	0x06
	.zero		1


	//   ....[79]....
        /*05f0*/ 	.word	0x00003620
        /*05f4*/ 	.word	0x000000ff
        /*05f8*/ 	.word	0x00000000
        /*05fc*/ 	.short	0x0101
        /*05fe*/ 	.byte	0x07
	.zero		1


	//   ....[80]....
        /*0600*/ 	.word	0x00003960
        /*0604*/ 	.word	0x00000000
        /*0608*/ 	.word	0x000000e0
        /*060c*/ 	.short	0x010a
        /*060e*/ 	.byte	0xff
	.zero		1


	//   ....[81]....
        /*0610*/ 	.word	0x00003a20
        /*0614*/ 	.word	0x00000000
        /*0618*/ 	.word	0x00000000
        /*061c*/ 	.short	0x0101
        /*061e*/ 	.byte	0xff
	.zero		1


	//   ....[82]....
        /*0620*/ 	.word	0x00003ae0
        /*0624*/ 	.word	0x000000ff
        /*0628*/ 	.word	0x00000000
        /*062c*/ 	.short	0x010a
        /*062e*/ 	.byte	0x08
	.zero		1


	//   ....[83]....
        /*0630*/ 	.word	0x00003af0
        /*0634*/ 	.word	0x000000ff
        /*0638*/ 	.word	0x00000120
        /*063c*/ 	.short	0x010a
        /*063e*/ 	.byte	0x09
	.zero		1


	//   ....[84]....
        /*0640*/ 	.word	0x00003ba0
        /*0644*/ 	.word	0x000000ff
        /*0648*/ 	.word	0x00000000
        /*064c*/ 	.short	0x010a
        /*064e*/ 	.byte	0x08
	.zero		1


	//   ....[85]....
        /*0650*/ 	.word	0x00003cd0
        /*0654*/ 	.word	0x000000ff
        /*0658*/ 	.word	0x00000000
        /*065c*/ 	.short	0x010a
        /*065e*/ 	.byte	0x1e
	.zero		1


	//   ....[86]....
        /*0660*/ 	.word	0x00003fd0
        /*0664*/ 	.word	0x000000ff
        /*0668*/ 	.word	0x00000000
        /*066c*/ 	.short	0x010a
        /*066e*/ 	.byte	0x08
	.zero		1


	//   ....[87]....
        /*0670*/ 	.word	0x00004060
        /*0674*/ 	.word	0x000000ff
        /*0678*/ 	.word	0x00000000
        /*067c*/ 	.short	0x010a
        /*067e*/ 	.byte	0x08
	.zero		1


	//   ....[88]....
        /*0680*/ 	.word	0x000040f0
        /*0684*/ 	.word	0x000000ff
        /*0688*/ 	.word	0x00000000
        /*068c*/ 	.short	0x010a
        /*068e*/ 	.byte	0x08
	.zero		1


	//   ....[89]....
        /*0690*/ 	.word	0x00004190
        /*0694*/ 	.word	0x00000000
        /*0698*/ 	.word	0x00000000
        /*069c*/ 	.short	0x010a
        /*069e*/ 	.byte	0xff
	.zero		1


	//   ....[90]....
        /*06a0*/ 	.word	0x000041d0
        /*06a4*/ 	.word	0x00000000
        /*06a8*/ 	.word	0x00000000
        /*06ac*/ 	.short	0x010a
        /*06ae*/ 	.byte	0xff
	.zero		1


	//   ....[91]....
        /*06b0*/ 	.word	0x00004240
        /*06b4*/ 	.word	0x000000ff
        /*06b8*/ 	.word	0x00000000
        /*06bc*/ 	.short	0x0101
        /*06be*/ 	.byte	0x05
	.zero		1


	//   ....[92]....
        /*06c0*/ 	.word	0x00004280
        /*06c4*/ 	.word	0x000000ff
        /*06c8*/ 	.word	0x00000160
        /*06cc*/ 	.short	0x010a
        /*06ce*/ 	.byte	0x07
	.zero		1


	//   ....[93]....
        /*06d0*/ 	.word	0x000042d0
        /*06d4*/ 	.word	0x000000ff
        /*06d8*/ 	.word	0x00000000
        /*06dc*/ 	.short	0x0101
        /*06de*/ 	.byte	0x05
	.zero		1


	//   ....[94]....
        /*06e0*/ 	.word	0x000046e0
        /*06e4*/ 	.word	0x00000000
        /*06e8*/ 	.word	0x000000e0
        /*06ec*/ 	.short	0x010a
        /*06ee*/ 	.byte	0xff
	.zero		1


	//   ....[95]....
        /*06f0*/ 	.word	0x000047a0
        /*06f4*/ 	.word	0x00000000
        /*06f8*/ 	.word	0x00000000
        /*06fc*/ 	.short	0x0101
        /*06fe*/ 	.byte	0xff
	.zero		1


	//   ....[96]....
        /*0700*/ 	.word	0x00004ac0
        /*0704*/ 	.word	0x000000ff
        /*0708*/ 	.word	0x000000d8
        /*070c*/ 	.short	0x010a
        /*070e*/ 	.byte	0x06
	.zero		1


	//   ....[97]....
        /*0710*/ 	.word	0x00004ce0
        /*0714*/ 	.word	0x000000ff
        /*0718*/ 	.word	0x000000b8
        /*071c*/ 	.short	0x010a
        /*071e*/ 	.byte	0x0f
	.zero		1


	//   ....[98]....
        /*0720*/ 	.word	0x00004ee0
        /*0724*/ 	.word	0x000000ff
        /*0728*/ 	.word	0x000000a0
        /*072c*/ 	.short	0x010b
        /*072e*/ 	.byte	0x0f
	.zero		1


	//   ....[99]....
        /*0730*/ 	.word	0x00004f30
        /*0734*/ 	.word	0x000000ff
        /*0738*/ 	.word	0x00000000
        /*073c*/ 	.short	0x0101
        /*073e*/ 	.byte	0x10
	.zero		1


	//   ....[100]....
        /*0740*/ 	.word	0x00004f70
        /*0744*/ 	.word	0x000000ff
        /*0748*/ 	.word	0x000000b8
        /*074c*/ 	.short	0x010a
        /*074e*/ 	.byte	0x0d
	.zero		1


	//   ....[101]....
        /*0750*/ 	.word	0x000051b0
        /*0754*/ 	.word	0x000000ff
        /*0758*/ 	.word	0x000000a0
        /*075c*/ 	.short	0x010b
        /*075e*/ 	.byte	0x0d
	.zero		1


	//   ....[102]....
        /*0760*/ 	.word	0x00005220
        /*0764*/ 	.word	0x000000ff
        /*0768*/ 	.word	0x00000000
        /*076c*/ 	.short	0x0101
        /*076e*/ 	.byte	0x0f
	.zero		1


	//   ....[103]....
        /*0770*/ 	.word	0x00005270
        /*0774*/ 	.word	0x000000ff
        /*0778*/ 	.word	0x00000000
        /*077c*/ 	.short	0x010a
        /*077e*/ 	.byte	0x04
	.zero		1


	//   ....[104]....
        /*0780*/ 	.word	0x00005300
        /*0784*/ 	.word	0x000000ff
        /*0788*/ 	.word	0x00000000
        /*078c*/ 	.short	0x010a
        /*078e*/ 	.byte	0x04
	.zero		1


	//   ....[105]....
        /*0790*/ 	.word	0x000053a0
        /*0794*/ 	.word	0x00000000
        /*0798*/ 	.word	0x00000000
        /*079c*/ 	.short	0x010a
        /*079e*/ 	.byte	0xff
	.zero		1


	//   ....[106]....
        /*07a0*/ 	.word	0x000056f0
        /*07a4*/ 	.word	0x00000000
        /*07a8*/ 	.word	0x000000e0
        /*07ac*/ 	.short	0x010a
        /*07ae*/ 	.byte	0xff
	.zero		1


	//   ....[107]....
        /*07b0*/ 	.word	0x00005800
        /*07b4*/ 	.word	0x00000000
        /*07b8*/ 	.word	0x00000000
        /*07bc*/ 	.short	0x0101
        /*07be*/ 	.byte	0xff
	.zero		1


	//   ....[108]....
        /*07c0*/ 	.word	0x00006180
        /*07c4*/ 	.word	0x00000000
        /*07c8*/ 	.word	0x000000a0
        /*07cc*/ 	.short	0x010a
        /*07ce*/ 	.byte	0xff
	.zero		1


	//   ....[109]....
        /*07d0*/ 	.word	0x00006350
        /*07d4*/ 	.word	0x0000006e
        /*07d8*/ 	.word	0x00000100
        /*07dc*/ 	.short	0x010a
        /*07de*/ 	.byte	0xff
	.zero		1


	//   ....[110]....
        /*07e0*/ 	.word	0x00006450
        /*07e4*/ 	.word	0x00000000
        /*07e8*/ 	.word	0x000000a0
        /*07ec*/ 	.short	0x010a
        /*07ee*/ 	.byte	0xff
	.zero		1


	//   ....[111]....
        /*07f0*/ 	.word	0x00006580
        /*07f4*/ 	.word	0x0000006e
        /*07f8*/ 	.word	0x00000100
        /*07fc*/ 	.short	0x010a
        /*07fe*/ 	.byte	0xff
	.zero		1


	//   ....[112]....
        /*0800*/ 	.word	0x00007090
        /*0804*/ 	.word	0x00000000
        /*0808*/ 	.word	0x00000000
        /*080c*/ 	.short	0x0101
        /*080e*/ 	.byte	0xff
	.zero		1


	//   ....[113]....
        /*0810*/ 	.word	0x000070a0
        /*0814*/ 	.word	0x00000002
        /*0818*/ 	.word	0x000000a0
        /*081c*/ 	.short	0x010a
        /*081e*/ 	.byte	0xff
	.zero		1


	//   ....[114]....
        /*0820*/ 	.word	0x00007170
        /*0824*/ 	.word	0x00000002
        /*0828*/ 	.word	0x000000a0
        /*082c*/ 	.short	0x010a
        /*082e*/ 	.byte	0xff
	.zero		1


	//   ....[115]....
        /*0830*/ 	.word	0x000075f0
        /*0834*/ 	.word	0x0000006e
        /*0838*/ 	.word	0x00000000
        /*083c*/ 	.short	0x0101
        /*083e*/ 	.byte	0xff
	.zero		1


	//   ....[116]....
        /*0840*/ 	.word	0x00007e00
        /*0844*/ 	.word	0x00000000
        /*0848*/ 	.word	0x00000000
        /*084c*/ 	.short	0x0101
        /*084e*/ 	.byte	0xff
	.zero		1


	//   ....[117]....
        /*0850*/ 	.word	0x00008070
        /*0854*/ 	.word	0x000000ff
        /*0858*/ 	.word	0x00000000
        /*085c*/ 	.short	0x0101
        /*085e*/ 	.byte	0x04
	.zero		1


	//   ....[118]....
        /*0860*/ 	.word	0x00008090
        /*0864*/ 	.word	0x00000002
        /*0868*/ 	.word	0x00000150
        /*086c*/ 	.short	0x010a
        /*086e*/ 	.byte	0xff
	.zero		1


	//   ....[119]....
        /*0870*/ 	.word	0x000080f0
        /*0874*/ 	.word	0x00000002
        /*0878*/ 	.word	0x00000050
        /*087c*/ 	.short	0x010a
        /*087e*/ 	.byte	0xff
	.zero		1


	//   ....[120]....
        /*0880*/ 	.word	0x00008150
        /*0884*/ 	.word	0x00000002
        /*0888*/ 	.word	0x00000050
        /*088c*/ 	.short	0x010a
        /*088e*/ 	.byte	0xff
	.zero		1


	//   ....[121]....
        /*0890*/ 	.word	0x000081a0
        /*0894*/ 	.word	0x00000002
        /*0898*/ 	.word	0x000000e0
        /*089c*/ 	.short	0x010a
        /*089e*/ 	.byte	0xff
	.zero		1


	//   ....[122]....
        /*08a0*/ 	.word	0x00008200
        /*08a4*/ 	.word	0x00000000
        /*08a8*/ 	.word	0x00000000
        /*08ac*/ 	.short	0x010a
        /*08ae*/ 	.byte	0xff
	.zero		1


	//   ....[123]....
        /*08b0*/ 	.word	0x00008260
        /*08b4*/ 	.word	0x00000000
        /*08b8*/ 	.word	0x00000000
        /*08bc*/ 	.short	0x010a
        /*08be*/ 	.byte	0xff
	.zero		1


	//   ....[124]....
        /*08c0*/ 	.word	0x000082c0
        /*08c4*/ 	.word	0x00000000
        /*08c8*/ 	.word	0x00000000
        /*08cc*/ 	.short	0x010a
        /*08ce*/ 	.byte	0xff
	.zero		1


	//   ....[125]....
        /*08d0*/ 	.word	0x00008320
        /*08d4*/ 	.word	0x00000000
        /*08d8*/ 	.word	0x00000000
        /*08dc*/ 	.short	0x010a
        /*08de*/ 	.byte	0xff
	.zero		1


	//   ....[126]....
        /*08e0*/ 	.word	0x00008380
        /*08e4*/ 	.word	0x00000000
        /*08e8*/ 	.word	0x00000000
        /*08ec*/ 	.short	0x010a
        /*08ee*/ 	.byte	0xff
	.zero		1


	//   ....[127]....
        /*08f0*/ 	.word	0x000083e0
        /*08f4*/ 	.word	0x00000000
        /*08f8*/ 	.word	0x00000000
        /*08fc*/ 	.short	0x010a
        /*08fe*/ 	.byte	0xff
	.zero		1


	//   ....[128]....
        /*0900*/ 	.word	0x00008440
        /*0904*/ 	.word	0x00000000
        /*0908*/ 	.word	0x00000000
        /*090c*/ 	.short	0x010a
        /*090e*/ 	.byte	0xff
	.zero		1


	//   ....[129]....
        /*0910*/ 	.word	0x000084a0
        /*0914*/ 	.word	0x00000000
        /*0918*/ 	.word	0x00000000
        /*091c*/ 	.short	0x010a
        /*091e*/ 	.byte	0xff
	.zero		1


	//   ....[130]....
        /*0920*/ 	.word	0x00008500
        /*0924*/ 	.word	0x00000000
        /*0928*/ 	.word	0x00000000
        /*092c*/ 	.short	0x010a
        /*092e*/ 	.byte	0xff
	.zero		1


	//   ....[131]....
        /*0930*/ 	.word	0x00008550
        /*0934*/ 	.word	0x00000000
        /*0938*/ 	.word	0x00000140
        /*093c*/ 	.short	0x010a
        /*093e*/ 	.byte	0xff
	.zero		1


	//   ....[132]....
        /*0940*/ 	.word	0x000085b0
        /*0944*/ 	.word	0x00000000
        /*0948*/ 	.word	0x000000f0
        /*094c*/ 	.short	0x010a
        /*094e*/ 	.byte	0xff
	.zero		1


	//   ....[133]....
        /*0950*/ 	.word	0x00008600
        /*0954*/ 	.word	0x00000000
        /*0958*/ 	.word	0x000000e0
        /*095c*/ 	.short	0x010a
        /*095e*/ 	.byte	0xff
	.zero		1


	//   ....[134]....
        /*0960*/ 	.word	0x00008660
        /*0964*/ 	.word	0x00000000
        /*0968*/ 	.word	0x000000f0
        /*096c*/ 	.short	0x010a
        /*096e*/ 	.byte	0xff
	.zero		1


	//   ....[135]....
        /*0970*/ 	.word	0x000086c0
        /*0974*/ 	.word	0x00000004
        /*0978*/ 	.word	0x00000008
        /*097c*/ 	.short	0x010a
        /*097e*/ 	.byte	0xff
	.zero		1


	//   ....[136]....
        /*0980*/ 	.word	0x000087a0
        /*0984*/ 	.word	0x00000002
        /*0988*/ 	.word	0x00000008
        /*098c*/ 	.short	0x010a
        /*098e*/ 	.byte	0xff
	.zero		1


	//   ....[137]....
        /*0990*/ 	.word	0x000087f0
        /*0994*/ 	.word	0x00000000
        /*0998*/ 	.word	0x000000e0
        /*099c*/ 	.short	0x010a
        /*099e*/ 	.byte	0xff
	.zero		1


	//   ....[138]....
        /*09a0*/ 	.word	0x00008850
        /*09a4*/ 	.word	0x00000000
        /*09a8*/ 	.word	0x00000120
        /*09ac*/ 	.short	0x010a
        /*09ae*/ 	.byte	0xff
	.zero		1


	//   ....[139]....
        /*09b0*/ 	.word	0x000088b0
        /*09b4*/ 	.word	0x00000000
        /*09b8*/ 	.word	0x00000000
        /*09bc*/ 	.short	0x010a
        /*09be*/ 	.byte	0xff
	.zero		1


	//   ....[140]....
        /*09c0*/ 	.word	0x00008910
        /*09c4*/ 	.word	0x00000000
        /*09c8*/ 	.word	0x00000000
        /*09cc*/ 	.short	0x010a
        /*09ce*/ 	.byte	0xff
	.zero		1


	//   ....[141]....
        /*09d0*/ 	.word	0x00008970
        /*09d4*/ 	.word	0x00000000
        /*09d8*/ 	.word	0x00000000
        /*09dc*/ 	.short	0x010a
        /*09de*/ 	.byte	0xff
	.zero		1


	//   ....[142]....
        /*09e0*/ 	.word	0x000089d0
        /*09e4*/ 	.word	0x00000000
        /*09e8*/ 	.word	0x00000000
        /*09ec*/ 	.short	0x010a
        /*09ee*/ 	.byte	0xff
	.zero		1


	//   ....[143]....
        /*09f0*/ 	.word	0x00008a30
        /*09f4*/ 	.word	0x00000000
        /*09f8*/ 	.word	0x00000160
        /*09fc*/ 	.short	0x010a
        /*09fe*/ 	.byte	0xff
	.zero		1


	//   ....[144]....
        /*0a00*/ 	.word	0x00008a80
        /*0a04*/ 	.word	0x00000000
        /*0a08*/ 	.word	0x000000e0
        /*0a0c*/ 	.short	0x010a
        /*0a0e*/ 	.byte	0xff
	.zero		1


	//   ....[145]....
        /*0a10*/ 	.word	0x00008ae0
        /*0a14*/ 	.word	0x00000000
        /*0a18*/ 	.word	0x000000d8
        /*0a1c*/ 	.short	0x010a
        /*0a1e*/ 	.byte	0xff
	.zero		1


	//   ....[146]....
        /*0a20*/ 	.word	0x00008b40
        /*0a24*/ 	.word	0x00000000
        /*0a28*/ 	.word	0x000000b8
        /*0a2c*/ 	.short	0x010a
        /*0a2e*/ 	.byte	0xff
	.zero		1


	//   ....[147]....
        /*0a30*/ 	.word	0x00008ba0
        /*0a34*/ 	.word	0x00000000
        /*0a38*/ 	.word	0x000000b8
        /*0a3c*/ 	.short	0x010a
        /*0a3e*/ 	.byte	0xff
	.zero		1


	//   ....[148]....
        /*0a40*/ 	.word	0x00008c00
        /*0a44*/ 	.word	0x00000000
        /*0a48*/ 	.word	0x00000000
        /*0a4c*/ 	.short	0x010a
        /*0a4e*/ 	.byte	0xff
	.zero		1


	//   ....[149]....
        /*0a50*/ 	.word	0x00008c60
        /*0a54*/ 	.word	0x00000000
        /*0a58*/ 	.word	0x00000000
        /*0a5c*/ 	.short	0x010a
        /*0a5e*/ 	.byte	0xff
	.zero		1


	//   ....[150]....
        /*0a60*/ 	.word	0x00008cb0
        /*0a64*/ 	.word	0x00000000
        /*0a68*/ 	.word	0x000000e0
        /*0a6c*/ 	.short	0x010a
        /*0a6e*/ 	.byte	0xff
	.zero		1


	//   ....[151]....
        /*0a70*/ 	.word	0x00008d00
        /*0a74*/ 	.word	0x00000000
        /*0a78*/ 	.word	0x000000a0
        /*0a7c*/ 	.short	0x010a
        /*0a7e*/ 	.byte	0xff
	.zero		1


	//   ....[152]....
        /*0a80*/ 	.word	0x00008d50
        /*0a84*/ 	.word	0x0000006e
        /*0a88*/ 	.word	0x00000100
        /*0a8c*/ 	.short	0x010a
        /*0a8e*/ 	.byte	0xff
	.zero		1


	//   ....[153]....
        /*0a90*/ 	.word	0x00008da0
        /*0a94*/ 	.word	0x00000002
        /*0a98*/ 	.word	0x000000a0
        /*0a9c*/ 	.short	0x010a
        /*0a9e*/ 	.byte	0xff
	.zero		1


	//----- nvinfo : EIATTR_NUM_MBARRIERS
	.align		4
.L_47:
        /*0aa0*/ 	.byte	0x03, 0x38
        /*0aa2*/ 	.short	0x002d


	//----- nvinfo : EIATTR_EXIT_INSTR_OFFSETS
	.align		4
        /*0aa4*/ 	.byte	0x04, 0x1c
        /*0aa6*/ 	.short	(.L_49 - .L_48)


	//   ....[0]....
.L_48:
        /*0aa8*/ 	.word	0x00002c20


	//   ....[1]....
        /*0aac*/ 	.word	0x00003120


	//   ....[2]....
        /*0ab0*/ 	.word	0x00003180


	//   ....[3]....
        /*0ab4*/ 	.word	0x00004500


	//   ....[4]....
        /*0ab8*/ 	.word	0x000053d0


	//   ....[5]....
        /*0abc*/ 	.word	0x00005410


	//   ....[6]....
        /*0ac0*/ 	.word	0x00007f60


	//   ....[7]....
        /*0ac4*/ 	.word	0x00007fe0


	//   ....[8]....
        /*0ac8*/ 	.word	0x00008010


	//   ....[9]....
        /*0acc*/ 	.word	0x00008080


	//----- nvinfo : EIATTR_MAX_THREADS
	.align		4
.L_49:
        /*0ad0*/ 	.byte	0x04, 0x05
        /*0ad2*/ 	.short	(.L_51 - .L_50)
.L_50:
        /*0ad4*/ 	.word	0x00000100
        /*0ad8*/ 	.word	0x00000001
        /*0adc*/ 	.word	0x00000001


	//----- nvinfo : EIATTR_CRS_STACK_SIZE
	.align		4
.L_51:
        /*0ae0*/ 	.byte	0x04, 0x1e
        /*0ae2*/ 	.short	(.L_53 - .L_52)
.L_52:
        /*0ae4*/ 	.word	0x00000000


	//----- nvinfo : EIATTR_CBANK_PARAM_SIZE
	.align		4
.L_53:
        /*0ae8*/ 	.byte	0x03, 0x19
        /*0aea*/ 	.short	0x0800


	//----- nvinfo : EIATTR_PARAM_CBANK
	.align		4
        /*0aec*/ 	.byte	0x04, 0x0a
        /*0aee*/ 	.short	(.L_55 - .L_54)
	.align		4
.L_54:
        /*0af0*/ 	.word	index@(.nv.constant0._ZN7cutlass13device_kernelINS_4gemm6kernel13GemmUniversalIN4cute5tupleIJiiiiEEENS1_10collective13CollectiveMmaINS1_35MainloopSm100TmaUmmaWarpSpecializedILi10ELi2ELi4ENS5_IJNS4_1CILi2EEENSA_ILi1EEESC_EEEEENS5_IJNSA_ILi256EEENSA_ILi64EEESG_EEENS_10bfloat16_tENS5_IJlSC_lEEESI_SJ_NS4_8TiledMMAINS4_8MMA_AtomIJNS4_26SM100_MMA_F16BF16_2x1SM_SSISI_SI_fLi256ELi64ELNS4_4UMMA5MajorE0ELSO_0ELNSN_7ScaleInE0ELSP_0EEEEEENS4_6LayoutINS5_IJSC_SC_SC_EEENS5_IJNSA_ILi0EEESU_SU_EEEEENS5_IJNS4_10UnderscoreESX_SX_EEEEENS4_18SM100_TMA_2SM_LOADENS4_14ComposedLayoutINS4_7SwizzleILi3ELi4ELi3EEENS4_18smem_ptr_flag_bitsILi16EEENSS_INS5_IJNSA_ILi8EEESG_EEENS5_IJSG_SC_EEEEEEEvNS4_8identityES10_S1A_vS1B_EENS_8epilogue10collective18CollectiveEpilogueINS1D_23Sm100TmaWarpSpecializedILi3ELi2ELi32ELb1ELb0EEEJNS5_IJNSA_ILi128EEESG_SG_EEENS5_IJNSS_IS1I_SC_EENSS_INSA_ILi32EEESC_EEEEESI_SJ_SI_SJ_NS1D_6fusion15FusionCallbacksIS1H_NS1O_13LinCombEltActINS1D_6thread4ReLuESI_fSI_fLNS_15FloatRoundStyleE2EEES1J_S1N_JEEENS4_5SM1004TMEM4LOAD26SM100_TMEM_LOAD_32dp32b32xENS4_13SM90_TMA_LOADENS11_INS12_ILi2ELi4ELi3EEES15_NSS_INS5_IJS16_S1L_EEENS5_IJS1L_SC_EEEEEEENS4_39AutoVectorizingCopyWithAssumedAlignmentILi128EEENS4_14SM90_TMA_STOREES25_S27_S27_EEEvvEEEEvNT_6ParamsE)
        /*0af4*/ 	.short	0x0380
        /*0af6*/ 	.short	0x0800


	//----- nvinfo : EIATTR_SW_WAR
	.align		4
.L_55:
        /*0af8*/ 	.byte	0x04, 0x36
        /*0afa*/ 	.short	(.L_57 - .L_56)
.L_56:
        /*0afc*/ 	.word	0x00000008
.L_57:


//--------------------- .nv.callgraph             --------------------------
	.section	.nv.callgraph,"",@"SHT_CUDA_CALLGRAPH"
	.align	4
	.sectionentsize	8
	.align		4
        /*0000*/ 	.word	0x00000000
	.align		4
        /*0004*/ 	.word	0xffffffff
	.align		4
        /*0008*/ 	.word	index@(_ZN7cutlass13device_kernelINS_4gemm6kernel13GemmUniversalIN4cute5tupleIJiiiiEEENS1_10collective13CollectiveMmaINS1_35MainloopSm100TmaUmmaWarpSpecializedILi10ELi2ELi4ENS5_IJNS4_1CILi2EEENSA_ILi1EEESC_EEEEENS5_IJNSA_ILi256EEENSA_ILi64EEESG_EEENS_10bfloat16_tENS5_IJlSC_lEEESI_SJ_NS4_8TiledMMAINS4_8MMA_AtomIJNS4_26SM100_MMA_F16BF16_2x1SM_SSISI_SI_fLi256ELi64ELNS4_4UMMA5MajorE0ELSO_0ELNSN_7ScaleInE0ELSP_0EEEEEENS4_6LayoutINS5_IJSC_SC_SC_EEENS5_IJNSA_ILi0EEESU_SU_EEEEENS5_IJNS4_10UnderscoreESX_SX_EEEEENS4_18SM100_TMA_2SM_LOADENS4_14ComposedLayoutINS4_7SwizzleILi3ELi4ELi3EEENS4_18smem_ptr_flag_bitsILi16EEENSS_INS5_IJNSA_ILi8EEESG_EEENS5_IJSG_SC_EEEEEEEvNS4_8identityES10_S1A_vS1B_EENS_8epilogue10collective18CollectiveEpilogueINS1D_23Sm100TmaWarpSpecializedILi3ELi2ELi32ELb1ELb0EEEJNS5_IJNSA_ILi128EEESG_SG_EEENS5_IJNSS_IS1I_SC_EENSS_INSA_ILi32EEESC_EEEEESI_SJ_SI_SJ_NS1D_6fusion15FusionCallbacksIS1H_NS1O_13LinCombEltActINS1D_6thread4ReLuESI_fSI_fLNS_15FloatRoundStyleE2EEES1J_S1N_JEEENS4_5SM1004TMEM4LOAD26SM100_TMEM_LOAD_32dp32b32xENS4_13SM90_TMA_LOADENS11_INS12_ILi2ELi4ELi3EEES15_NSS_INS5_IJS16_S1L_EEENS5_IJS1L_SC_EEEEEEENS4_39AutoVectorizingCopyWithAssumedAlignmentILi128EEENS4_14SM90_TMA_STOREES25_S27_S27_EEEvvEEEEvNT_6ParamsE)
	.align		4
        /*000c*/ 	.word	index@(__assertfail)
	.align		4
        /*0010*/ 	.word	0x00000000
	.align		4
        /*0014*/ 	.word	0xfffffffe
	.align		4
        /*0018*/ 	.word	0x00000000
	.align		4
        /*001c*/ 	.word	0xfffffffd
	.align		4
        /*0020*/ 	.word	0x00000000
	.align		4
        /*0024*/ 	.word	0xfffffffc


//--------------------- .nv.constant4             --------------------------
	.section	.nv.constant4,"a",@progbits
	.align	8
	.align		8
.nv.constant4:
        /*0000*/ 	.dword	__assertfail
	.align		8
        /*0008*/ 	.dword	__unnamed_1
	.align		8
        /*0010*/ 	.dword	__unnamed_2
	.align		8
        /*0018*/ 	.dword	_ZN39_INTERNAL_53fee140_4_k_cu_ab8aca81_32734cuda3std3__45__cpo5beginE
	.align		8
        /*0020*/ 	.dword	_ZN39_INTERNAL_53fee140_4_k_cu_ab8aca81_32734cuda3std3__45__cpo3endE
	.align		8
        /*0028*/ 	.dword	_ZN39_INTERNAL_53fee140_4_k_cu_ab8aca81_32734cuda3std3__45__cpo6cbeginE
	.align		8
        /*0030*/ 	.dword	_ZN39_INTERNAL_53fee140_4_k_cu_ab8aca81_32734cuda3std3__45__cpo4cendE
	.align		8
        /*0038*/ 	.dword	_ZN39_INTERNAL_53fee140_4_k_cu_ab8aca81_32734cuda3std3__441_GLOBAL__N__53fee140_4_k_cu_ab8aca81_32736ignoreE
	.align		8
        /*0040*/ 	.dword	_ZN39_INTERNAL_53fee140_4_k_cu_ab8aca81_32734cuda3std3__419piecewise_constructE
	.align		8
        /*0048*/ 	.dword	_ZN39_INTERNAL_53fee140_4_k_cu_ab8aca81_32734cuda3std3__48in_placeE
	.align		8
        /*0050*/ 	.dword	_ZN39_INTERNAL_53fee140_4_k_cu_ab8aca81_32734cuda3std6ranges3__45__cpo4swapE
	.align		8
        /*0058*/ 	.dword	_ZN39_INTERNAL_53fee140_4_k_cu_ab8aca81_32734cuda3std6ranges3__45__cpo9iter_moveE
	.align		8
        /*0060*/ 	.dword	_ZN39_INTERNAL_53fee140_4_k_cu_ab8aca81_32734cute7productE
	.align		8
        /*0068*/ 	.dword	_ZN39_INTERNAL_53fee140_4_k_cu_ab8aca81_32734cute1_E
	.align		8
        /*0070*/ 	.dword	$str$25
	.align		8
        /*0078*/ 	.dword	$str$26
	.align		8
        /*0080*/ 	.dword	$str$27
	.align		8
        /*0088*/ 	.dword	$str$28


//--------------------- .text._ZN7cutlass13device_kernelINS_4gemm6kernel13GemmUniversalIN4cute5tupleIJiiiiEEENS1_10collective13CollectiveMmaINS1_35MainloopSm100TmaUmmaWarpSpecializedILi10ELi2ELi4ENS5_IJNS4_1CILi2EEENSA_ILi1EEESC_EEEEENS5_IJNSA_ILi256EEENSA_ILi64EEESG_EEENS_10bfloat16_tENS5_IJlSC_lEEESI_SJ_NS4_8TiledMMAINS4_8MMA_AtomIJNS4_26SM100_MMA_F16BF16_2x1SM_SSISI_SI_fLi256ELi64ELNS4_4UMMA5MajorE0ELSO_0ELNSN_7ScaleInE0ELSP_0EEEEEENS4_6LayoutINS5_IJSC_SC_SC_EEENS5_IJNSA_ILi0EEESU_SU_EEEEENS5_IJNS4_10UnderscoreESX_SX_EEEEENS4_18SM100_TMA_2SM_LOADENS4_14ComposedLayoutINS4_7SwizzleILi3ELi4ELi3EEENS4_18smem_ptr_flag_bitsILi16EEENSS_INS5_IJNSA_ILi8EEESG_EEENS5_IJSG_SC_EEEEEEEvNS4_8identityES10_S1A_vS1B_EENS_8epilogue10collective18CollectiveEpilogueINS1D_23Sm100TmaWarpSpecializedILi3ELi2ELi32ELb1ELb0EEEJNS5_IJNSA_ILi128EEESG_SG_EEENS5_IJNSS_IS1I_SC_EENSS_INSA_ILi32EEESC_EEEEESI_SJ_SI_SJ_NS1D_6fusion15FusionCallbacksIS1H_NS1O_13LinCombEltActINS1D_6thread4ReLuESI_fSI_fLNS_15FloatRoundStyleE2EEES1J_S1N_JEEENS4_5SM1004TMEM4LOAD26SM100_TMEM_LOAD_32dp32b32xENS4_13SM90_TMA_LOADENS11_INS12_ILi2ELi4ELi3EEES15_NSS_INS5_IJS16_S1L_EEENS5_IJS1L_SC_EEEEEEENS4_39AutoVectorizingCopyWithAssumedAlignmentILi128EEENS4_14SM90_TMA_STOREES25_S27_S27_EEEvvEEEEvNT_6ParamsE --------------------------
	.section	.text._ZN7cutlass13device_kernelINS_4gemm6kernel13GemmUniversalIN4cute5tupleIJiiiiEEENS1_10collective13CollectiveMmaINS1_35MainloopSm100TmaUmmaWarpSpecializedILi10ELi2ELi4ENS5_IJNS4_1CILi2EEENSA_ILi1EEESC_EEEEENS5_IJNSA_ILi256EEENSA_ILi64EEESG_EEENS_10bfloat16_tENS5_IJlSC_lEEESI_SJ_NS4_8TiledMMAINS4_8MMA_AtomIJNS4_26SM100_MMA_F16BF16_2x1SM_SSISI_SI_fLi256ELi64ELNS4_4UMMA5MajorE0ELSO_0ELNSN_7ScaleInE0ELSP_0EEEEEENS4_6LayoutINS5_IJSC_SC_SC_EEENS5_IJNSA_ILi0EEESU_SU_EEEEENS5_IJNS4_10UnderscoreESX_SX_EEEEENS4_18SM100_TMA_2SM_LOADENS4_14ComposedLayoutINS4_7SwizzleILi3ELi4ELi3EEENS4_18smem_ptr_flag_bitsILi16EEENSS_INS5_IJNSA_ILi8EEESG_EEENS5_IJSG_SC_EEEEEEEvNS4_8identityES10_S1A_vS1B_EENS_8epilogue10collective18CollectiveEpilogueINS1D_23Sm100TmaWarpSpecializedILi3ELi2ELi32ELb1ELb0EEEJNS5_IJNSA_ILi128EEESG_SG_EEENS5_IJNSS_IS1I_SC_EENSS_INSA_ILi32EEESC_EEEEESI_SJ_SI_SJ_NS1D_6fusion15FusionCallbacksIS1H_NS1O_13LinCombEltActINS1D_6thread4ReLuESI_fSI_fLNS_15FloatRoundStyleE2EEES1J_S1N_JEEENS4_5SM1004TMEM4LOAD26SM100_TMEM_LOAD_32dp32b32xENS4_13SM90_TMA_LOADENS11_INS12_ILi2ELi4ELi3EEES15_NSS_INS5_IJS16_S1L_EEENS5_IJS1L_SC_EEEEEEENS4_39AutoVectorizingCopyWithAssumedAlignmentILi128EEENS4_14SM90_TMA_STOREES25_S27_S27_EEEvvEEEEvNT_6ParamsE,"ax",@progbits
	.align	128
.text._ZN7cutlass13device_kernelINS_4gemm6kernel13GemmUniversalIN4cute5tupleIJiiiiEEENS1_10collective13CollectiveMmaINS1_35MainloopSm100TmaUmmaWarpSpecializedILi10ELi2ELi4ENS5_IJNS4_1CILi2EEENSA_ILi1EEESC_EEEEENS5_IJNSA_ILi256EEENSA_ILi64EEESG_EEENS_10bfloat16_tENS5_IJlSC_lEEESI_SJ_NS4_8TiledMMAINS4_8MMA_AtomIJNS4_26SM100_MMA_F16BF16_2x1SM_SSISI_SI_fLi256ELi64ELNS4_4UMMA5MajorE0ELSO_0ELNSN_7ScaleInE0ELSP_0EEEEEENS4_6LayoutINS5_IJSC_SC_SC_EEENS5_IJNSA_ILi0EEESU_SU_EEEEENS5_IJNS4_10UnderscoreESX_SX_EEEEENS4_18SM100_TMA_2SM_LOADENS4_14ComposedLayoutINS4_7SwizzleILi3ELi4ELi3EEENS4_18smem_ptr_flag_bitsILi16EEENSS_INS5_IJNSA_ILi8EEESG_EEENS5_IJSG_SC_EEEEEEEvNS4_8identityES10_S1A_vS1B_EENS_8epilogue10collective18CollectiveEpilogueINS1D_23Sm100TmaWarpSpecializedILi3ELi2ELi32ELb1ELb0EEEJNS5_IJNSA_ILi128EEESG_SG_EEENS5_IJNSS_IS1I_SC_EENSS_INSA_ILi32EEESC_EEEEESI_SJ_SI_SJ_NS1D_6fusion15FusionCallbacksIS1H_NS1O_13LinCombEltActINS1D_6thread4ReLuESI_fSI_fLNS_15FloatRoundStyleE2EEES1J_S1N_JEEENS4_5SM1004TMEM4LOAD26SM100_TMEM_LOAD_32dp32b32xENS4_13SM90_TMA_LOADENS11_INS12_ILi2ELi4ELi3EEES15_NSS_INS5_IJS16_S1L_EEENS5_IJS1L_SC_EEEEEEENS4_39AutoVectorizingCopyWithAssumedAlignmentILi128EEENS4_14SM90_TMA_STOREES25_S27_S27_EEEvvEEEEvNT_6ParamsE:
        .type           _ZN7cutlass13device_kernelINS_4gemm6kernel13GemmUniversalIN4cute5tupleIJiiiiEEENS1_10collective13CollectiveMmaINS1_35MainloopSm100TmaUmmaWarpSpecializedILi10ELi2ELi4ENS5_IJNS4_1CILi2EEENSA_ILi1EEESC_EEEEENS5_IJNSA_ILi256EEENSA_ILi64EEESG_EEENS_10bfloat16_tENS5_IJlSC_lEEESI_SJ_NS4_8TiledMMAINS4_8MMA_AtomIJNS4_26SM100_MMA_F16BF16_2x1SM_SSISI_SI_fLi256ELi64ELNS4_4UMMA5MajorE0ELSO_0ELNSN_7ScaleInE0ELSP_0EEEEEENS4_6LayoutINS5_IJSC_SC_SC_EEENS5_IJNSA_ILi0EEESU_SU_EEEEENS5_IJNS4_10UnderscoreESX_SX_EEEEENS4_18SM100_TMA_2SM_LOADENS4_14ComposedLayoutINS4_7SwizzleILi3ELi4ELi3EEENS4_18smem_ptr_flag_bitsILi16EEENSS_INS5_IJNSA_ILi8EEESG_EEENS5_IJSG_SC_EEEEEEEvNS4_8identityES10_S1A_vS1B_EENS_8epilogue10collective18CollectiveEpilogueINS1D_23Sm100TmaWarpSpecializedILi3ELi2ELi32ELb1ELb0EEEJNS5_IJNSA_ILi128EEESG_SG_EEENS5_IJNSS_IS1I_SC_EENSS_INSA_ILi32EEESC_EEEEESI_SJ_SI_SJ_NS1D_6fusion15FusionCallbacksIS1H_NS1O_13LinCombEltActINS1D_6thread4ReLuESI_fSI_fLNS_15FloatRoundStyleE2EEES1J_S1N_JEEENS4_5SM1004TMEM4LOAD26SM100_TMEM_LOAD_32dp32b32xENS4_13SM90_TMA_LOADENS11_INS12_ILi2ELi4ELi3EEES15_NSS_INS5_IJS16_S1L_EEENS5_IJS1L_SC_EEEEEEENS4_39AutoVectorizingCopyWithAssumedAlignmentILi128EEENS4_14SM90_TMA_STOREES25_S27_S27_EEEvvEEEEvNT_6ParamsE,@function
        .size           _ZN7cutlass13device_kernelINS_4gemm6kernel13GemmUniversalIN4cute5tupleIJiiiiEEENS1_10collective13CollectiveMmaINS1_35MainloopSm100TmaUmmaWarpSpecializedILi10ELi2ELi4ENS5_IJNS4_1CILi2EEENSA_ILi1EEESC_EEEEENS5_IJNSA_ILi256EEENSA_ILi64EEESG_EEENS_10bfloat16_tENS5_IJlSC_lEEESI_SJ_NS4_8TiledMMAINS4_8MMA_AtomIJNS4_26SM100_MMA_F16BF16_2x1SM_SSISI_SI_fLi256ELi64ELNS4_4UMMA5MajorE0ELSO_0ELNSN_7ScaleInE0ELSP_0EEEEEENS4_6LayoutINS5_IJSC_SC_SC_EEENS5_IJNSA_ILi0EEESU_SU_EEEEENS5_IJNS4_10UnderscoreESX_SX_EEEEENS4_18SM100_TMA_2SM_LOADENS4_14ComposedLayoutINS4_7SwizzleILi3ELi4ELi3EEENS4_18smem_ptr_flag_bitsILi16EEENSS_INS5_IJNSA_ILi8EEESG_EEENS5_IJSG_SC_EEEEEEEvNS4_8identityES10_S1A_vS1B_EENS_8epilogue10collective18CollectiveEpilogueINS1D_23Sm100TmaWarpSpecializedILi3ELi2ELi32ELb1ELb0EEEJNS5_IJNSA_ILi128EEESG_SG_EEENS5_IJNSS_IS1I_SC_EENSS_INSA_ILi32EEESC_EEEEESI_SJ_SI_SJ_NS1D_6fusion15FusionCallbacksIS1H_NS1O_13LinCombEltActINS1D_6thread4ReLuESI_fSI_fLNS_15FloatRoundStyleE2EEES1J_S1N_JEEENS4_5SM1004TMEM4LOAD26SM100_TMEM_LOAD_32dp32b32xENS4_13SM90_TMA_LOADENS11_INS12_ILi2ELi4ELi3EEES15_NSS_INS5_IJS16_S1L_EEENS5_IJS1L_SC_EEEEEEENS4_39AutoVectorizingCopyWithAssumedAlignmentILi128EEENS4_14SM90_TMA_STOREES25_S27_S27_EEEvvEEEEvNT_6ParamsE,(.L_x_195 - _ZN7cutlass13device_kernelINS_4gemm6kernel13GemmUniversalIN4cute5tupleIJiiiiEEENS1_10collective13CollectiveMmaINS1_35MainloopSm100TmaUmmaWarpSpecializedILi10ELi2ELi4ENS5_IJNS4_1CILi2EEENSA_ILi1EEESC_EEEEENS5_IJNSA_ILi256EEENSA_ILi64EEESG_EEENS_10bfloat16_tENS5_IJlSC_lEEESI_SJ_NS4_8TiledMMAINS4_8MMA_AtomIJNS4_26SM100_MMA_F16BF16_2x1SM_SSISI_SI_fLi256ELi64ELNS4_4UMMA5MajorE0ELSO_0ELNSN_7ScaleInE0ELSP_0EEEEEENS4_6LayoutINS5_IJSC_SC_SC_EEENS5_IJNSA_ILi0EEESU_SU_EEEEENS5_IJNS4_10UnderscoreESX_SX_EEEEENS4_18SM100_TMA_2SM_LOADENS4_14ComposedLayoutINS4_7SwizzleILi3ELi4ELi3EEENS4_18smem_ptr_flag_bitsILi16EEENSS_INS5_IJNSA_ILi8EEESG_EEENS5_IJSG_SC_EEEEEEEvNS4_8identityES10_S1A_vS1B_EENS_8epilogue10collective18CollectiveEpilogueINS1D_23Sm100TmaWarpSpecializedILi3ELi2ELi32ELb1ELb0EEEJNS5_IJNSA_ILi128EEESG_SG_EEENS5_IJNSS_IS1I_SC_EENSS_INSA_ILi32EEESC_EEEEESI_SJ_SI_SJ_NS1D_6fusion15FusionCallbacksIS1H_NS1O_13LinCombEltActINS1D_6thread4ReLuESI_fSI_fLNS_15FloatRoundStyleE2EEES1J_S1N_JEEENS4_5SM1004TMEM4LOAD26SM100_TMEM_LOAD_32dp32b32xENS4_13SM90_TMA_LOADENS11_INS12_ILi2ELi4ELi3EEES15_NSS_INS5_IJS16_S1L_EEENS5_IJS1L_SC_EEEEEEENS4_39AutoVectorizingCopyWithAssumedAlignmentILi128EEENS4_14SM90_TMA_STOREES25_S27_S27_EEEvvEEEEvNT_6ParamsE)
        .other          _ZN7cutlass13device_kernelINS_4gemm6kernel13GemmUniversalIN4cute5tupleIJiiiiEEENS1_10collective13CollectiveMmaINS1_35MainloopSm100TmaUmmaWarpSpecializedILi10ELi2ELi4ENS5_IJNS4_1CILi2EEENSA_ILi1EEESC_EEEEENS5_IJNSA_ILi256EEENSA_ILi64EEESG_EEENS_10bfloat16_tENS5_IJlSC_lEEESI_SJ_NS4_8TiledMMAINS4_8MMA_AtomIJNS4_26SM100_MMA_F16BF16_2x1SM_SSISI_SI_fLi256ELi64ELNS4_4UMMA5MajorE0ELSO_0ELNSN_7ScaleInE0ELSP_0EEEEEENS4_6LayoutINS5_IJSC_SC_SC_EEENS5_IJNSA_ILi0EEESU_SU_EEEEENS5_IJNS4_10UnderscoreESX_SX_EEEEENS4_18SM100_TMA_2SM_LOADENS4_14ComposedLayoutINS4_7SwizzleILi3ELi4ELi3EEENS4_18smem_ptr_flag_bitsILi16EEENSS_INS5_IJNSA_ILi8EEESG_EEENS5_IJSG_SC_EEEEEEEvNS4_8identityES10_S1A_vS1B_EENS_8epilogue10collective18CollectiveEpilogueINS1D_23Sm100TmaWarpSpecializedILi3ELi2ELi32ELb1ELb0EEEJNS5_IJNSA_ILi128EEESG_SG_EEENS5_IJNSS_IS1I_SC_EENSS_INSA_ILi32EEESC_EEEEESI_SJ_SI_SJ_NS1D_6fusion15FusionCallbacksIS1H_NS1O_13LinCombEltActINS1D_6thread4ReLuESI_fSI_fLNS_15FloatRoundStyleE2EEES1J_S1N_JEEENS4_5SM1004TMEM4LOAD26SM100_TMEM_LOAD_32dp32b32xENS4_13SM90_TMA_LOADENS11_INS12_ILi2ELi4ELi3EEES15_NSS_INS5_IJS16_S1L_EEENS5_IJS1L_SC_EEEEEEENS4_39AutoVectorizingCopyWithAssumedAlignmentILi128EEENS4_14SM90_TMA_STOREES25_S27_S27_EEEvvEEEEvNT_6ParamsE,@"STO_CUDA_ENTRY STV_DEFAULT"
_ZN7cutlass13device_kernelINS_4gemm6kernel13GemmUniversalIN4cute5tupleIJiiiiEEENS1_10collective13CollectiveMmaINS1_35MainloopSm100TmaUmmaWarpSpecializedILi10ELi2ELi4ENS5_IJNS4_1CILi2EEENSA_ILi1EEESC_EEEEENS5_IJNSA_ILi256EEENSA_ILi64EEESG_EEENS_10bfloat16_tENS5_IJlSC_lEEESI_SJ_NS4_8TiledMMAINS4_8MMA_AtomIJNS4_26SM100_MMA_F16BF16_2x1SM_SSISI_SI_fLi256ELi64ELNS4_4UMMA5MajorE0ELSO_0ELNSN_7ScaleInE0ELSP_0EEEEEENS4_6LayoutINS5_IJSC_SC_SC_EEENS5_IJNSA_ILi0EEESU_SU_EEEEENS5_IJNS4_10UnderscoreESX_SX_EEEEENS4_18SM100_TMA_2SM_LOADENS4_14ComposedLayoutINS4_7SwizzleILi3ELi4ELi3EEENS4_18smem_ptr_flag_bitsILi16EEENSS_INS5_IJNSA_ILi8EEESG_EEENS5_IJSG_SC_EEEEEEEvNS4_8identityES10_S1A_vS1B_EENS_8epilogue10collective18CollectiveEpilogueINS1D_23Sm100TmaWarpSpecializedILi3ELi2ELi32ELb1ELb0EEEJNS5_IJNSA_ILi128EEESG_SG_EEENS5_IJNSS_IS1I_SC_EENSS_INSA_ILi32EEESC_EEEEESI_SJ_SI_SJ_NS1D_6fusion15FusionCallbacksIS1H_NS1O_13LinCombEltActINS1D_6thread4ReLuESI_fSI_fLNS_15FloatRoundStyleE2EEES1J_S1N_JEEENS4_5SM1004TMEM4LOAD26SM100_TMEM_LOAD_32dp32b32xENS4_13SM90_TMA_LOADENS11_INS12_ILi2ELi4ELi3EEES15_NSS_INS5_IJS16_S1L_EEENS5_IJS1L_SC_EEEEEEENS4_39AutoVectorizingCopyWithAssumedAlignmentILi128EEENS4_14SM90_TMA_STOREES25_S27_S27_EEEvvEEEEvNT_6ParamsE:
[----:B------:R-:W1:Y:S01]  /*0000*/  LDC R1, c[0x0][0x37c] ;  /* 0x0000df00ff017b82 */ /* 0x000e620000000800 */
[----:B------:R-:W2:Y:S01]  /*0010*/  S2R R101, SR_TID.X ;  /* 0x0000000000657919 */ /* 0x000ea20000002100 */
[----:B------:R-:W3:Y:S06]  /*0020*/  LDCU.64 UR8, c[0x0][0x890] ;  /* 0x00011200ff0877ac */ /* 0x000eec0008000a00 */
[----:B------:R-:W4:Y:S01]  /*0030*/  S2UR UR37, SR_CgaCtaId ;  /* 0x00000000002579c3 */ /* 0x000f220000008800 */
[----:B------:R-:W-:Y:S02]  /*0040*/  PRMT R96, RZ, 0x7610, R96 ;  /* 0x00007610ff607816 */ /* 0x000fe40000000060 */
[----:B------:R-:W-:Y:S01]  /*0050*/  ELECT P0, URZ, PT ;  /* 0x0000000000ff782f */ /* 0x000fe20003800000 */
[----:B------:R-:W1:Y:S01]  /*0060*/  LDCU.64 UR44, c[0x0][0x358] ;  /* 0x00006b00ff2c77ac */ /* 0x000e620008000a00 */
[----:B---3--:R-:W-:-:S04]  /*0070*/  UISETP.NE.U32.AND UP2, UPT, UR8, URZ, UPT ;  /* 0x000000ff0800728c */ /* 0x008fc8000bf45070 */
[----:B------:R-:W-:Y:S02]  /*0080*/  UISETP.NE.AND.EX UP2, UPT, UR9, URZ, UPT, UP2 ;  /* 0x000000ff0900728c */ /* 0x000fe4000bf45320 */
[----:B----4-:R-:W-:Y:S02]  /*0090*/  ULOP3.LUT UR5, UR37, 0x1, URZ, 0xc0, !UPT ;  /* 0x0000000125057892 */ /* 0x010fe4000f8ec0ff */
[----:B------:R-:W-:Y:S01]  /*00a0*/  ULOP3.LUT UR4, UR37, 0x1, URZ, 0x3c, !UPT ;  /* 0x0000000125047892 */ /* 0x000fe2000f8e3cff */
[----:B--2---:R-:W-:-:S05]  /*00b0*/  SHF.R.U32.HI R100, RZ, 0x5, R101 ;  /* 0x00000005ff647819 */ /* 0x004fca0000011665 */
[----:B------:R-:W2:Y:S02]  /*00c0*/  SHFL.IDX PT, R0, R100, RZ, 0x1f ;  /* 0x00001fff64007589 */ /* 0x000ea400000e0000 */
[----:B--2---:R-:W-:Y:S01]  /*00d0*/  R2UR UR10, R0 ;  /* 0x00000000000a72ca */ /* 0x004fe200000e0000 */
[----:B-1----:R-:W-:Y:S05]  /*00e0*/  BRA.U UP2, `(.L_x_0) ;  /* 0x00000001022c7547 */ /* 0x002fea000b800000 */
[----:B------:R-:W1:Y:S02]  /*00f0*/  LDCU.64 UR6, c[0x0][0x888] ;  /* 0x00011100ff0677ac */ /* 0x000e640008000a00 */
[----:B-1----:R-:W-:-:S04]  /*0100*/  UISETP.NE.U32.AND UP0, UPT, UR6, URZ, UPT ;  /* 0x000000ff0600728c */ /* 0x002fc8000bf05070 */
[----:B------:R-:W-:-:S09]  /*0110*/  UISETP.NE.AND.EX UP0, UPT, UR7, URZ, UPT, UP0 ;  /* 0x000000ff0700728c */ /* 0x000fd2000bf05300 */
[----:B------:R-:W-:Y:S05]  /*0120*/  BRA.U !UP0, `(.L_x_1) ;  /* 0x0000000108107547 */ /* 0x000fea000b800000 */
[----:B------:R-:W1:Y:S02]  /*0130*/  LDC.64 R2, c[0x0][0x888] ;  /* 0x00022200ff027b82 */ /* 0x000e640000000a00 */
[----:B-1----:R1:W5:Y:S01]  /*0140*/  LDG.E R49, desc[UR44][R2.64] ;  /* 0x0000002c02317981 */ /* 0x002362000c1e1900 */
[----:B------:R-:W-:Y:S01]  /*0150*/  HFMA2 R96, -RZ, RZ, 0, 5.9604644775390625e-08 ;  /* 0x00000001ff607431 */ /* 0x000fe200000001ff */
[----:B------:R-:W-:Y:S05]  /*0160*/  BRA `(.L_x_0) ;  /* 0x00000000000c7947 */ /* 0x000fea0003800000 */
.L_x_1:
[----:B------:R-:W1:Y:S01]  /*0170*/  LDCU UR6, c[0x0][0x880] ;  /* 0x00011000ff0677ac */ /* 0x000e620008000800 */
[----:B------:R-:W-:Y:S01]  /*0180*/  HFMA2 R96, -RZ, RZ, 0, 5.9604644775390625e-08 ;  /* 0x00000001ff607431 */ /* 0x000fe200000001ff */
[----:B-1----:R-:W-:-:S07]  /*0190*/  MOV R49, UR6 ;  /* 0x0000000600317c02 */ /* 0x002fce0008000f00 */
.L_x_0:
[----:B------:R-:W2:Y:S02]  /*01a0*/  LDCU.64 UR6, c[0x0][0x8b0] ;  /* 0x00011600ff0677ac */ /* 0x000ea40008000a00 */
[----:B--2---:R-:W-:-:S04]  /*01b0*/  UISETP.NE.U32.AND UP0, UPT, UR6, URZ, UPT ;  /* 0x000000ff0600728c */ /* 0x004fc8000bf05070 */
[----:B------:R-:W-:-:S09]  /*01c0*/  UISETP.NE.AND.EX UP0, UPT, UR7, URZ, UPT, UP0 ;  /* 0x000000ff0700728c */ /* 0x000fd2000bf05300 */
[----:B------:R-:W-:Y:S05]  /*01d0*/  BRA.U UP0, `(.L_x_2) ;  /* 0x0000000100247547 */ /* 0x000fea000b800000 */
[----:B------:R-:W2:Y:S02]  /*01e0*/  LDCU.64 UR6, c[0x0][0x8a8] ;  /* 0x00011500ff0677ac */ /* 0x000ea40008000a00 */
[----:B--2---:R-:W-:-:S04]  /*01f0*/  UISETP.NE.U32.AND UP0, UPT, UR6, URZ, UPT ;  /* 0x000000ff0600728c */ /* 0x004fc8000bf05070 */
[----:B------:R-:W-:-:S09]  /*0200*/  UISETP.NE.AND.EX UP0, UPT, UR7, URZ, UPT, UP0 ;  /* 0x000000ff0700728c */ /* 0x000fd2000bf05300 */
[----:B------:R-:W-:Y:S05]  /*0210*/  BRA.U !UP0, `(.L_x_3) ;  /* 0x00000001080c7547 */ /* 0x000fea000b800000 */
[----:B-1----:R-:W1:Y:S02]  /*0220*/  LDC.64 R2, c[0x0][0x8a8] ;  /* 0x00022a00ff027b82 */ /* 0x002e640000000a00 */
[----:B-1----:R2:W5:Y:S01]  /*0230*/  LDG.E R47, desc[UR44][R2.64] ;  /* 0x0000002c022f7981 */ /* 0x002562000c1e1900 */
[----:B------:R-:W-:Y:S05]  /*0240*/  BRA `(.L_x_2) ;  /* 0x0000000000087947 */ /* 0x000fea0003800000 */
.L_x_3:
[----:B------:R-:W2:Y:S02]  /*0250*/  LDCU UR6, c[0x0][0x8a0] ;  /* 0x00011400ff0677ac */ /* 0x000ea40008000800 */
[----:B--2---:R-:W-:Y:S02]  /*0260*/  MOV R47, UR6 ;  /* 0x00000006002f7c02 */ /* 0x004fe40008000f00 */
.L_x_2:
[----:B------:R-:W-:Y:S01]  /*0270*/  IMAD.U32 R0, RZ, RZ, UR10 ;  /* 0x0000000aff007e24 */ /* 0x000fe2000f8e00ff */
[----:B------:R-:W-:Y:S04]  /*0280*/  BSSY.RECONVERGENT B0, `(.L_x_4) ;  /* 0x000000c000007945 */ /* 0x000fe80003800200 */
[C---:B------:R-:W-:Y:S02]  /*0290*/  ISETP.NE.OR P2, PT, R0.reuse, 0x1, !P0 ;  /* 0x000000010000780c */ /* 0x040fe40004745670 */
[----:B------:R-:W-:-:S11]  /*02a0*/  ISETP.NE.OR P1, PT, R0, 0x3, !P0 ;  /* 0x000000030000780c */ /* 0x000fd60004725670 */
[----:B------:R-:W-:Y:S05]  /*02b0*/  @P2 BRA `(.L_x_5) ;  /* 0x0000000000202947 */ /* 0x000fea0003800000 */
[----:B------:R-:W3:Y:S02]  /*02c0*/  LDCU.64 UR6, c[0x0][0x348] ;  /* 0x00006900ff0677ac */ /* 0x000ee40008000a00 */
[----:B---3--:R-:W-:Y:S02]  /*02d0*/  UIADD3 UR12, UP1, UPT, UR6, 0x80, URZ ;  /* 0x00000080060c7890 */ /* 0x008fe4000ff3e0ff */
[----:B------:R-:W-:Y:S02]  /*02e0*/  UIADD3 UR6, UP0, UPT, UR6, 0x180, URZ ;  /* 0x0000018006067890 */ /* 0x000fe4000ff1e0ff */
[----:B------:R-:W-:Y:S02]  /*02f0*/  UIADD3.X UR13, UPT, UPT, URZ, UR7, URZ, UP1, !UPT ;  /* 0x00000007ff0d7290 */ /* 0x000fe40008ffe4ff */
[----:B------:R-:W-:-:S07]  /*0300*/  UIADD3.X UR7, UPT, UPT, URZ, UR7, URZ, UP0, !UPT ;  /* 0x00000007ff077290 */ /* 0x000fce00087fe4ff */
[----:B------:R3:W-:Y:S02]  /*0310*/  UTMACCTL.PF [UR12] ;  /* 0x000000000c0079b9 */ /* 0x0007e40008040000 */
[----:B------:R3:W-:Y:S02]  /*0320*/  UTMACCTL.PF [UR6] ;  /* 0x00000000060079b9 */ /* 0x0007e40008040000 */
[----:B---3--:R-:W-:Y:S01]  /*0330*/  NOP ;  /* 0x0000000000007918 */ /* 0x008fe20000000000 */
.L_x_5:
[----:B------:R-:W-:Y:S05]  /*0340*/  BSYNC.RECONVERGENT B0 ;  /* 0x0000000000007941 */ /* 0x000fea0003800200 */
.L_x_4:
[----:B------:R-:W-:Y:S04]  /*0350*/  BSSY.RECONVERGENT B0, `(.L_x_6) ;  /* 0x000000a000007945 */ /* 0x000fe80003800200 */
        /* <DEDUP_REMOVED lines=9> */
.L_x_7:
[----:B------:R-:W-:Y:S05]  /*03f0*/  BSYNC.RECONVERGENT B0 ;  /* 0x0000000000007941 */ /* 0x000fea0003800200 */
.L_x_6:
[----:B------:R-:W3:Y:S01]  /*0400*/  LDCU.64 UR6, c[0x0][0x888] ;  /* 0x00011100ff0677ac */ /* 0x000ee20008000a00 */
[----:B------:R-:W-:Y:S02]  /*0410*/  UISETP.EQ.U32.AND UP1, UPT, UR8, URZ, UPT ;  /* 0x000000ff0800728c */ /* 0x000fe4000bf22070 */
[----:B------:R-:W-:Y:S02]  /*0420*/  UPLOP3.LUT UP5, UPT, UPT, UPT, UPT, 0x40, 0x4 ;  /* 0x000000000004789c */ /* 0x000fe40003fae870 */
[----:B---3--:R-:W-:-:S04]  /*0430*/  UISETP.NE.U32.AND UP0, UPT, UR6, URZ, UPT ;  /* 0x000000ff0600728c */ /* 0x008fc8000bf05070 */
[----:B------:R-:W-:-:S04]  /*0440*/  UISETP.NE.AND.EX UP0, UPT, UR7, URZ, UPT, UP0 ;  /* 0x000000ff0700728c */ /* 0x000fc8000bf05300 */
[----:B------:R-:W-:-:S04]  /*0450*/  UISETP.EQ.OR.EX UP3, UPT, UR9, URZ, !UP0, UP1 ;  /* 0x000000ff0900728c */ /* 0x000fc8000c762710 */
[----:B------:R-:W-:-:S05]  /*0460*/  UP2UR UR51, UPR, URZ, 0x8 ;  /* 0x00000008ff337883 */ /* 0x000fca0008000000 */
[----:B------:R-:W-:Y:S07]  /*0470*/  BRA.U !UP3, `(.L_x_8) ;  /* 0x000000010b147547 */ /* 0x000fee000b800000 */
[----:B------:R-:W-:Y:S01]  /*0480*/  PLOP3.LUT P2, PT, PT, PT, UP2, 0x80, 0x8 ;  /* 0x000000000008781c */ /* 0x000fe20003f4f028 */
[----:B------:R-:W-:-:S12]  /*0490*/  UPLOP3.LUT UP5, UPT, UPT, UPT, UP0, 0x40, 0x4 ;  /* 0x000000000004789c */ /* 0x000fd80003fae800 */
[----:B-----5:R-:W-:-:S13]  /*04a0*/  @!P2 FSETP.EQ.AND P1, PT, R49, RZ, PT ;  /* 0x000000ff3100a20b */ /* 0x020fda0003f22000 */
[----:B------:R-:W-:Y:S01]  /*04b0*/  @!P2 VOTEU.ANY UP1, P1 ;  /* 0x0000000000ffa886 */ /* 0x000fe20000820100 */
[----:B------:R-:W-:-:S11]  /*04c0*/  @!UP2 UPLOP3.LUT UP5, UPT, UPT, UPT, UP1, 0x80, 0x8 ;  /* 0x000000000008a89c */ /* 0x000fd60003faf010 */
.L_x_8:
[----:B------:R-:W3:Y:S01]  /*04d0*/  SHFL.IDX PT, R0, R100, RZ, 0x1f ;  /* 0x00001fff64007589 */ /* 0x000ee200000e0000 */
[----:B------:R-:W-:-:S04]  /*04e0*/  UISETP.NE.AND UP1, UPT, UR10, 0x2, UPT ;  /* 0x000000020a00788c */ /* 0x000fc8000bf25270 */
[----:B------:R-:W-:Y:S02]  /*04f0*/  UISETP.EQ.AND UP2, UPT, UR5, URZ, !UP1 ;  /* 0x000000ff0500728c */ /* 0x000fe4000cf42270 */
[----:B------:R-:W-:-:S04]  /*0500*/  USEL UR7, URZ, 0x1, UP1 ;  /* 0x00000001ff077887 */ /* 0x000fc80008800000 */
[----:B------:R-:W-:Y:S02]  /*0510*/  PLOP3.LUT P5, PT, P0, PT, UP2, 0x80, 0x8 ;  /* 0x000000000008781c */ /* 0x000fe400007af028 */
[----:B---3--:R-:W-:-:S13]  /*0520*/  ISETP.NE.AND P1, PT, R0, RZ, PT ;  /* 0x000000ff0000720c */ /* 0x008fda0003f25270 */
[----:B------:R-:W-:Y:S05]  /*0530*/  @P1 BRA `(.L_x_9) ;  /* 0x0000000000801947 */ /* 0x000fea0003800000 */
[----:B------:R-:W-:Y:S01]  /*0540*/  ELECT P1, URZ, PT ;  /* 0x0000000000ff782f */ /* 0x000fe20003820000 */
[----:B------:R-:W-:-:S12]  /*0550*/  BSSY.RECONVERGENT B0, `(.L_x_9) ;  /* 0x000001e000007945 */ /* 0x000fd80003800200 */
[----:B------:R-:W-:Y:S05]  /*0560*/  @!P1 BRA `(.L_x_10) ;  /* 0x0000000000709947 */ /* 0x000fea0003800000 */
[----:B------:R-:W-:Y:S01]  /*0570*/  UMOV UR8, 0x400 ;  /* 0x0000040000087882 */ /* 0x000fe20000000000 */
[----:B------:R-:W-:Y:S01]  /*0580*/  UMOV UR6, 0x1 ;  /* 0x0000000100067882 */ /* 0x000fe20000000000 */
[----:B------:R-:W-:Y:S02]  /*0590*/  ULEA UR8, UR37, UR8, 0x18 ;  /* 0x0000000825087291 */ /* 0x000fe4000f8ec0ff */
[----:B------:R-:W-:-:S04]  /*05a0*/  UIADD3 UR12, UPT, UPT, -UR6, 0x100000, URZ ;  /* 0x00100000060c7890 */ /* 0x000fc8000fffe1ff */
[----:B------:R-:W-:Y:S02]  /*05b0*/  USHF.L.U32 UR13, UR12, 0xb, URZ ;  /* 0x0000000b0c0d7899 */ /* 0x000fe400080006ff */
[----:B------:R-:W-:Y:S01]  /*05c0*/  USHF.L.U32 UR12, UR12, 0x1, URZ ;  /* 0x000000010c0c7899 */ /* 0x000fe200080006ff */
[----:B------:R-:W3:Y:S11]  /*05d0*/  FENCE.VIEW.ASYNC.S ;  /* 0x00000000000073c6 */ /* 0x000ef60000000000 */
[----:B---3--:R3:W4:Y:S01]  /*05e0*/  SYNCS.EXCH.64 URZ, [UR8], UR12 ;  /* 0x0000000c08ff75b2 */ /* 0x0087220008000100 */
[----:B------:R3:W1:Y:S01]  /*05f0*/  SYNCS.EXCH.64 URZ, [UR8+0x50], UR12 ;  /* 0x0000500c08ff75b2 */ /* 0x0006620008000100 */
        /* <DEDUP_REMOVED lines=17> */
[----:B------:R3:W1:Y:S02]  /*0710*/  SYNCS.EXCH.64 URZ, [UR8+0x98], UR12 ;  /* 0x0000980c08ff75b2 */ /* 0x0006640008000100 */
[----:B---3--:R-:W-:Y:S01]  /*0720*/  NOP ;  /* 0x0000000000007918 */ /* 0x008fe20000000000 */
.L_x_10:
[----:B------:R-:W-:Y:S05]  /*0730*/  BSYNC.RECONVERGENT B0 ;  /* 0x0000000000007941 */ /* 0x000fea0003800200 */
.L_x_9:
[----:B------:R-:W3:Y:S01]  /*0740*/  SHFL.IDX PT, R0, R100, RZ, 0x1f ;  /* 0x00001fff64007589 */ /* 0x000ee200000e0000 */
[----:B------:R-:W-:Y:S01]  /*0750*/  NOP ;  /* 0x0000000000007918 */ /* 0x000fe20000000000 */
[----:B---3--:R-:W-:-:S13]  /*0760*/  ISETP.NE.AND P1, PT, R0, 0x1, PT ;  /* 0x000000010000780c */ /* 0x008fda0003f25270 */
[----:B------:R-:W-:Y:S05]  /*0770*/  @P1 BRA `(.L_x_11) ;  /* 0x00000000004c1947 */ /* 0x000fea0003800000 */
[----:B------:R-:W-:Y:S01]  /*0780*/  UMOV UR9, 0x400 ;  /* 0x0000040000097882 */ /* 0x000fe20000000000 */
[----:B------:R-:W-:Y:S01]  /*0790*/  UMOV UR8, 0x20 ;  /* 0x0000002000087882 */ /* 0x000fe20000000000 */
[----:B------:R-:W-:Y:S01]  /*07a0*/  UMOV UR6, 0x80 ;  /* 0x0000008000067882 */ /* 0x000fe20000000000 */
[----:B------:R-:W-:Y:S02]  /*07b0*/  ULEA UR9, UR37, UR9, 0x18 ;  /* 0x0000000925097291 */ /* 0x000fe4000f8ec0ff */
[----:B------:R-:W-:-:S04]  /*07c0*/  UIADD3 UR12, UPT, UPT, -UR8, 0x100000, URZ ;  /* 0x00100000080c7890 */ /* 0x000fc8000fffe1ff */
[----:B------:R-:W-:Y:S02]  /*07d0*/  USHF.L.U32 UR13, UR12, 0xb, URZ ;  /* 0x0000000b0c0d7899 */ /* 0x000fe400080006ff */
[----:B------:R-:W-:Y:S02]  /*07e0*/  USHF.L.U32 UR12, UR12, 0x1, URZ ;  /* 0x000000010c0c7899 */ /* 0x000fe400080006ff */
[----:B------:R-:W-:-:S04]  /*07f0*/  UIADD3 UR14, UPT, UPT, -UR6, 0x100000, URZ ;  /* 0x00100000060e7890 */ /* 0x000fc8000fffe1ff */
[----:B------:R-:W-:Y:S02]  /*0800*/  USHF.L.U32 UR15, UR14, 0xb, URZ ;  /* 0x0000000b0e0f7899 */ /* 0x000fe400080006ff */
[----:B------:R-:W-:Y:S01]  /*0810*/  USHF.L.U32 UR14, UR14, 0x1, URZ ;  /* 0x000000010e0e7899 */ /* 0x000fe200080006ff */
[----:B------:R-:W-:Y:S01]  /*0820*/  ELECT P1, URZ, PT ;  /* 0x0000000000ff782f */ /* 0x000fe20003820000 */
[----:B------:R-:W3:Y:S02]  /*0830*/  FENCE.VIEW.ASYNC.S ;  /* 0x00000000000073c6 */ /* 0x000ee40000000000 */
[----:B---3--:R3:W1:Y:S08]  /*0840*/  SYNCS.EXCH.64 URZ, [UR9+0xa0], UR12 ;  /* 0x0000a00c09ff75b2 */ /* 0x0086700008000100 */
[----:B------:R3:W1:Y:S01]  /*0850*/  SYNCS.EXCH.64 URZ, [UR9+0xb8], UR14 ;  /* 0x0000b80e09ff75b2 */ /* 0x0006620008000100 */
[----:B------:R3:W1:Y:S01]  /*0860*/  SYNCS.EXCH.64 URZ, [UR9+0xa8], UR12 ;  /* 0x0000a80c09ff75b2 */ /* 0x0006620008000100 */
[----:B------:R3:W1:Y:S01]  /*0870*/  SYNCS.EXCH.64 URZ, [UR9+0xc0], UR14 ;  /* 0x0000c00e09ff75b2 */ /* 0x0006620008000100 */
[----:B------:R3:W1:Y:S01]  /*0880*/  SYNCS.EXCH.64 URZ, [UR9+0xb0], UR12 ;  /* 0x0000b00c09ff75b2 */ /* 0x0006620008000100 */
[----:B------:R3:W1:Y:S01]  /*0890*/  SYNCS.EXCH.64 URZ, [UR9+0xc8], UR14 ;  /* 0x0000c80e09ff75b2 */ /* 0x0006620008000100 */
[----:B------:R-:W-:Y:S01]  /*08a0*/  NOP ;  /* 0x0000000000007918 */ /* 0x000fe20000000000 */
.L_x_11:
[----:B------:R-:W2:Y:S01]  /*08b0*/  SHFL.IDX PT, R0, R100, RZ, 0x1f ;  /* 0x00001fff64007589 */ /* 0x000ea200000e0000 */
[----:B------:R-:W-:Y:S01]  /*08c0*/  NOP ;  /* 0x0000000000007918 */ /* 0x000fe20000000000 */
[----:B--2---:R-:W-:-:S13]  /*08d0*/  ISETP.NE.AND P1, PT, R0, 0x3, PT ;  /* 0x000000030000780c */ /* 0x004fda0003f25270 */
[----:B------:R-:W-:Y:S05]  /*08e0*/  @P1 BRA `(.L_x_12) ;  /* 0x00000000002c1947 */ /* 0x000fea0003800000 */
[----:B------:R-:W-:Y:S01]  /*08f0*/  UMOV UR8, 0x400 ;  /* 0x0000040000087882 */ /* 0x000fe20000000000 */
[----:B------:R-:W-:Y:S01]  /*0900*/  UMOV UR6, 0x20 ;  /* 0x0000002000067882 */ /* 0x000fe20000000000 */
[----:B------:R-:W-:Y:S02]  /*0910*/  ULEA UR8, UR37, UR8, 0x18 ;  /* 0x0000000825087291 */ /* 0x000fe4000f8ec0ff */
[----:B---3--:R-:W-:-:S04]  /*0920*/  UIADD3 UR12, UPT, UPT, -UR6, 0x100000, URZ ;  /* 0x00100000060c7890 */ /* 0x008fc8000fffe1ff */
[----:B------:R-:W-:Y:S02]  /*0930*/  USHF.L.U32 UR13, UR12, 0xb, URZ ;  /* 0x0000000b0c0d7899 */ /* 0x000fe400080006ff */
[----:B------:R-:W-:Y:S01]  /*0940*/  USHF.L.U32 UR12, UR12, 0x1, URZ ;  /* 0x000000010c0c7899 */ /* 0x000fe200080006ff */
[----:B------:R-:W-:Y:S01]  /*0950*/  ELECT P1, URZ, PT ;  /* 0x0000000000ff782f */ /* 0x000fe20003820000 */
[----:B------:R-:W2:Y:S10]  /*0960*/  FENCE.VIEW.ASYNC.S ;  /* 0x00000000000073c6 */ /* 0x000eb40000000000 */
[----:B--2---:R2:W3:Y:S01]  /*0970*/  SYNCS.EXCH.64 URZ, [UR8+0xd0], UR12 ;  /* 0x0000d00c08ff75b2 */ /* 0x0044e20008000100 */
[----:B------:R2:W1:Y:S01]  /*0980*/  SYNCS.EXCH.64 URZ, [UR8+0xd8], UR12 ;  /* 0x0000d80c08ff75b2 */ /* 0x0004620008000100 */
[----:B------:R-:W-:Y:S01]  /*0990*/  NOP ;  /* 0x0000000000007918 */ /* 0x000fe20000000000 */
.L_x_12:
[----:B------:R-:W4:Y:S01]  /*09a0*/  SHFL.IDX PT, R0, R100, RZ, 0x1f ;  /* 0x00001fff64007589 */ /* 0x000f2200000e0000 */
[----:B------:R-:W-:Y:S01]  /*09b0*/  NOP ;  /* 0x0000000000007918 */ /* 0x000fe20000000000 */
[----:B----4-:R-:W-:-:S13]  /*09c0*/  ISETP.NE.AND P1, PT, R0, 0x4, PT ;  /* 0x000000040000780c */ /* 0x010fda0003f25270 */
[----:B------:R-:W-:Y:S05]  /*09d0*/  @P1 BRA `(.L_x_13) ;  /* 0x0000000000481947 */ /* 0x000fea0003800000 */
[----:B---3--:R-:W-:Y:S01]  /*09e0*/  UMOV UR9, 0x1a0 ;  /* 0x000001a000097882 */ /* 0x008fe20000000000 */
[----:B--2---:R-:W-:Y:S01]  /*09f0*/  UMOV UR8, 0x400 ;  /* 0x0000040000087882 */ /* 0x004fe20000000000 */
[----:B------:R-:W-:Y:S01]  /*0a00*/  USEL UR9, UR9, 0x1e0, UP5 ;  /* 0x000001e009097887 */ /* 0x000fe2000a800000 */
        /* <DEDUP_REMOVED lines=9> */
[----:B------:R-:W2:Y:S02]  /*0aa0*/  FENCE.VIEW.ASYNC.S ;  /* 0x00000000000073c6 */ /* 0x000ea40000000000 */
[----:B--2---:R4:W2:Y:S08]  /*0ab0*/  SYNCS.EXCH.64 URZ, [UR8+0xe0], UR12 ;  /* 0x0000e00c08ff75b2 */ /* 0x0048b00008000100 */
[----:B------:R4:W3:Y:S01]  /*0ac0*/  SYNCS.EXCH.64 URZ, [UR8+0xf0], UR14 ;  /* 0x0000f00e08ff75b2 */ /* 0x0008e20008000100 */
[----:B------:R4:W1:Y:S01]  /*0ad0*/  SYNCS.EXCH.64 URZ, [UR8+0xe8], UR12 ;  /* 0x0000e80c08ff75b2 */ /* 0x0008620008000100 */
[----:B------:R4:W1:Y:S02]  /*0ae0*/  SYNCS.EXCH.64 URZ, [UR8+0xf8], UR14 ;  /* 0x0000f80e08ff75b2 */ /* 0x0008640008000100 */
[----:B----4-:R-:W-:Y:S01]  /*0af0*/  NOP ;  /* 0x0000000000007918 */ /* 0x010fe20000000000 */
.L_x_13:
[----:B------:R-:W4:Y:S01]  /*0b00*/  SHFL.IDX PT, R0, R100, RZ, 0x1f ;  /* 0x00001fff64007589 */ /* 0x000f2200000e0000 */
[----:B------:R-:W-:Y:S01]  /*0b10*/  NOP ;  /* 0x0000000000007918 */ /* 0x000fe20000000000 */
[----:B----4-:R-:W-:-:S13]  /*0b20*/  ISETP.NE.AND P1, PT, R0, 0x5, PT ;  /* 0x000000050000780c */ /* 0x010fda0003f25270 */
[----:B------:R-:W-:Y:S05]  /*0b30*/  @P1 BRA `(.L_x_14) ;  /* 0x0000000000541947 */ /* 0x000fea0003800000 */
[----:B---3--:R-:W-:Y:S01]  /*0b40*/  UMOV UR9, 0x400 ;  /* 0x0000040000097882 */ /* 0x008fe20000000000 */
[----:B--2---:R-:W-:Y:S01]  /*0b50*/  UMOV UR8, 0x1 ;  /* 0x0000000100087882 */ /* 0x004fe20000000000 */
        /* <DEDUP_REMOVED lines=13> */
[----:B------:R4:W1:Y:S01]  /*0c30*/  SYNCS.EXCH.64 URZ, [UR9+0x128], UR14 ;  /* 0x0001280e09ff75b2 */ /* 0x0008620008000100 */
[----:B------:R4:W1:Y:S01]  /*0c40*/  SYNCS.EXCH.64 URZ, [UR9+0x110], UR12 ;  /* 0x0001100c09ff75b2 */ /* 0x0008620008000100 */
[----:B------:R4:W1:Y:S01]  /*0c50*/  SYNCS.EXCH.64 URZ, [UR9+0x130], UR14 ;  /* 0x0001300e09ff75b2 */ /* 0x0008620008000100 */
[----:B------:R4:W1:Y:S01]  /*0c60*/  SYNCS.EXCH.64 URZ, [UR9+0x118], UR12 ;  /* 0x0001180c09ff75b2 */ /* 0x0008620008000100 */
[----:B------:R4:W1:Y:S02]  /*0c70*/  SYNCS.EXCH.64 URZ, [UR9+0x138], UR14 ;  /* 0x0001380e09ff75b2 */ /* 0x0008640008000100 */
[----:B----4-:R-:W-:Y:S01]  /*0c80*/  NOP ;  /* 0x0000000000007918 */ /* 0x010fe20000000000 */
.L_x_14:
[----:B------:R-:W4:Y:S01]  /*0c90*/  SHFL.IDX PT, R0, R100, RZ, 0x1f ;  /* 0x00001fff64007589 */ /* 0x000f2200000e0000 */
[----:B------:R-:W-:Y:S01]  /*0ca0*/  ISETP.NE.OR P0, PT, RZ, UR10, !P0 ;  /* 0x0000000aff007c0c */ /* 0x000fe2000c705670 */
[----:B------:R-:W-:Y:S01]  /*0cb0*/  NOP ;  /* 0x0000000000007918 */ /* 0x000fe20000000000 */
[----:B----4-:R-:W-:-:S13]  /*0cc0*/  ISETP.NE.AND P1, PT, R0, 0x3, PT ;  /* 0x000000030000780c */ /* 0x010fda0003f25270 */
[----:B------:R-:W-:Y:S05]  /*0cd0*/  @P1 BRA `(.L_x_15) ;  /* 0x0000000000341947 */ /* 0x000fea0003800000 */
[----:B--2---:R-:W-:Y:S01]  /*0ce0*/  UMOV UR8, 0x400 ;  /* 0x0000040000087882 */ /* 0x004fe20000000000 */
[----:B------:R-:W-:Y:S01]  /*0cf0*/  UMOV UR6, 0x20 ;  /* 0x0000002000067882 */ /* 0x000fe20000000000 */
[----:B------:R-:W-:Y:S02]  /*0d00*/  ULEA UR8, UR37, UR8, 0x18 ;  /* 0x0000000825087291 */ /* 0x000fe4000f8ec0ff */
[----:B---3--:R-:W-:-:S04]  /*0d10*/  UIADD3 UR12, UPT, UPT, -UR6, 0x100000, URZ ;  /* 0x00100000060c7890 */ /* 0x008fc8000fffe1ff */
[----:B------:R-:W-:Y:S02]  /*0d20*/  USHF.L.U32 UR13, UR12, 0xb, URZ ;  /* 0x0000000b0c0d7899 */ /* 0x000fe400080006ff */
[----:B------:R-:W-:Y:S01]  /*0d30*/  USHF.L.U32 UR12, UR12, 0x1, URZ ;  /* 0x000000010c0c7899 */ /* 0x000fe200080006ff */
[----:B------:R-:W-:Y:S01]  /*0d40*/  ELECT P1, URZ, PT ;  /* 0x0000000000ff782f */ /* 0x000fe20003820000 */
[----:B------:R-:W2:Y:S10]  /*0d50*/  FENCE.VIEW.ASYNC.S ;  /* 0x00000000000073c6 */ /* 0x000eb40000000000 */
[----:B--2---:R4:W2:Y:S01]  /*0d60*/  SYNCS.EXCH.64 URZ, [UR8+0x140], UR12 ;  /* 0x0001400c08ff75b2 */ /* 0x0048a20008000100 */
[----:B------:R4:W3:Y:S01]  /*0d70*/  SYNCS.EXCH.64 URZ, [UR8+0x150], UR12 ;  /* 0x0001500c08ff75b2 */ /* 0x0008e20008000100 */
[----:B------:R4:W1:Y:S01]  /*0d80*/  SYNCS.EXCH.64 URZ, [UR8+0x148], UR12 ;  /* 0x0001480c08ff75b2 */ /* 0x0008620008000100 */
[----:B------:R4:W1:Y:S02]  /*0d90*/  SYNCS.EXCH.64 URZ, [UR8+0x158], UR12 ;  /* 0x0001580c08ff75b2 */ /* 0x0008640008000100 */
[----:B----4-:R-:W-:Y:S01]  /*0da0*/  NOP ;  /* 0x0000000000007918 */ /* 0x010fe20000000000 */
.L_x_15:
[----:B------:R-:W-:Y:S01]  /*0db0*/  VOTEU.ALL UP1, P0 ;  /* 0x0000000000ff7886 */ /* 0x000fe20000020000 */
[----:B--2---:R-:W2:Y:S01]  /*0dc0*/  LDCU UR8, c[0x0][0x36c] ;  /* 0x00006d80ff0877ac */ /* 0x004ea20008000800 */
[----:B------:R-:W-:Y:S01]  /*0dd0*/  NOP ;  /* 0x0000000000007918 */ /* 0x000fe20000000000 */
[----:B------:R-:W-:Y:S01]  /*0de0*/  LOP3.LUT R10, R101, 0x1f, RZ, 0xc0, !PT ;  /* 0x0000001f650a7812 */ /* 0x000fe200078ec0ff */
[----:B---3--:R-:W-:Y:S01]  /*0df0*/  UMOV UR12, 0x20 ;  /* 0x00000020000c7882 */ /* 0x008fe20000000000 */
[----:B------:R-:W-:Y:S01]  /*0e00*/  @!UP1 UMOV UR6, 0x400 ;  /* 0x0000040000069882 */ /* 0x000fe20000000000 */
[----:B------:R-:W-:-:S04]  /*0e10*/  @!UP1 UIADD3 UR12, UPT, UPT, -UR12, 0x100000, URZ ;  /* 0x001000000c0c9890 */ /* 0x000fc8000fffe1ff */
[----:B------:R-:W-:Y:S02]  /*0e20*/  @!UP1 USHF.L.U32 UR13, UR12, 0xb, URZ ;  /* 0x0000000b0c0d9899 */ /* 0x000fe400080006ff */
[----:B------:R-:W-:Y:S02]  /*0e30*/  @!UP1 USHF.L.U32 UR12, UR12, 0x1, URZ ;  /* 0x000000010c0c9899 */ /* 0x000fe400080006ff */
[----:B------:R-:W-:Y:S01]  /*0e40*/  @!UP1 ULEA UR6, UR37, UR6, 0x18 ;  /* 0x0000000625069291 */ /* 0x000fe2000f8ec0ff */
[----:B------:R-:W-:Y:S01]  /*0e50*/  VOTEU.ALL UP1, P0 ;  /* 0x0000000000ff7886 */ /* 0x000fe20000020000 */
[----:B------:R-:W-:Y:S01]  /*0e60*/  UISETP.NE.AND UP4, UPT, UR10, URZ, UPT ;  /* 0x000000ff0a00728c */ /* 0x000fe2000bf85270 */
[----:B------:R-:W3:Y:S09]  /*0e70*/  FENCE.VIEW.ASYNC.S ;  /* 0x00000000000073c6 */ /* 0x000ef20000000000 */
[----:B---3--:R3:W4:Y:S01]  /*0e80*/  @!UP1 SYNCS.EXCH.64 URZ, [UR6+0x160], UR12 ;  /* 0x0001600c06ff95b2 */ /* 0x0087220008000100 */
[----:B--2---:R-:W-:-:S09]  /*0e90*/  UISETP.EQ.U32.AND UP1, UPT, UR8, 0x1, UPT ;  /* 0x000000010800788c */ /* 0x004fd2000bf22070 */
[----:B------:R-:W-:Y:S05]  /*0ea0*/  BRA.U !UP1, `(.L_x_16) ;  /* 0x0000000109087547 */ /* 0x000fea000b800000 */
[----:B-1--4-:R-:W-:Y:S01]  /*0eb0*/  UCGABAR_ARV ;  /* 0x00000000000079c7 */ /* 0x012fe20008000000 */
[----:B------:R-:W-:Y:S05]  /*0ec0*/  BRA `(.L_x_17) ;  /* 0x0000000000047947 */ /* 0x000fea0003800000 */
.L_x_16:
[----:B-1--4-:R-:W-:Y:S01]  /*0ed0*/  NOP ;  /* 0x0000000000007918 */ /* 0x012fe20000000000 */
.L_x_17:
[----:B------:R-:W1:Y:S01]  /*0ee0*/  S2R R15, SR_CTAID.Y ;  /* 0x00000000000f7919 */ /* 0x000e620000002600 */
[----:B------:R-:W-:-:S05]  /*0ef0*/  CS2R.32 R95, SR_CgaSize ;  /* 0x00000000005f7805 */ /* 0x000fca0000008a00 */
[----:B------:R-:W-:-:S05]  /*0f00*/  IMAD R95, R95, -0xa0, RZ ;  /* 0xffffff605f5f7824 */ /* 0x000fca00078e02ff */
[----:B---3--:R-:W-:-:S14]  /*0f10*/  R2UR UR6, R95 ;  /* 0x000000005f0672ca */ /* 0x008fdc00000e0000 */
[----:B------:R-:W2:Y:S01]  /*0f20*/  LDCU UR6, c[0x0][UR6+0x2b4] ;  /* 0x00005680060677ac */ /* 0x000ea20008000800 */
[----:B------:R-:W-:-:S05]  /*0f30*/  CS2R.32 R0, SR_CgaSize ;  /* 0x0000000000007805 */ /* 0x000fca0000008a00 */
[----:B------:R-:W-:-:S06]  /*0f40*/  IMAD R0, R0, -0xa0, RZ ;  /* 0xffffff6000007824 */ /* 0x000fcc00078e02ff */
[----:B------:R-:W3:Y:S01]  /*0f50*/  LDC R0, c[0x0][R0+0x2a4] ;  /* 0x0000a90000007b82 */ /* 0x000ee20000000800 */
[----:B------:R-:W-:Y:S01]  /*0f60*/  PRMT R8, RZ, 0x7610, R8 ;  /* 0x00007610ff087816 */ /* 0x000fe20000000008 */
[----:B------:R-:W4:Y:S01]  /*0f70*/  S2R R9, SR_CTAID.X ;  /* 0x0000000000097919 */ /* 0x000f220000002500 */
[----:B------:R-:W-:-:S05]  /*0f80*/  CS2R.32 R95, SR_CgaSize ;  /* 0x00000000005f7805 */ /* 0x000fca0000008a00 */
[----:B------:R-:W-:-:S05]  /*0f90*/  IMAD R95, R95, -0xa0, RZ ;  /* 0xffffff605f5f7824 */ /* 0x000fca00078e02ff */
[----:B------:R-:W-:-:S14]  /*0fa0*/  R2UR UR8, R95 ;  /* 0x000000005f0872ca */ /* 0x000fdc00000e0000 */
[----:B------:R-:W3:Y:S01]  /*0fb0*/  LDCU UR8, c[0x0][UR8+0x2b0] ;  /* 0x00005600080877ac */ /* 0x000ee20008000800 */
[----:B------:R-:W-:Y:S01]  /*0fc0*/  UISETP.NE.AND UP2, UPT, UR10, 0x2, UPT ;  /* 0x000000020a00788c */ /* 0x000fe2000bf45270 */
[----:B------:R-:W2:Y:S01]  /*0fd0*/  LDC R11, c[0x0][0xb24] ;  /* 0x0002c900ff0b7b82 */ /* 0x000ea20000000800 */
[----:B------:R-:W-:-:S05]  /*0fe0*/  CS2R.32 R2, SR_CgaSize ;  /* 0x0000000000027805 */ /* 0x000fca0000008a00 */
[----:B------:R-:W-:-:S06]  /*0ff0*/  IMAD R2, R2, -0xa0, RZ ;  /* 0xffffff6002027824 */ /* 0x000fcc00078e02ff */
[----:B------:R-:W3:Y:S08]  /*1000*/  LDC R2, c[0x0][R2+0x2a0] ;  /* 0x0000a80002027b82 */ /* 0x000ef00000000800 */
[----:B------:R-:W3:Y:S01]  /*1010*/  LDC R40, c[0x0][0xb24] ;  /* 0x0002c900ff287b82 */ /* 0x000ee20000000800 */
[----:B-1----:R-:W-:-:S07]  /*1020*/  I2FP.F32.U32 R94, R15 ;  /* 0x0000000f005e7245 */ /* 0x002fce0000201000 */
[----:B------:R-:W1:Y:S01]  /*1030*/  S2UR UR36, SR_CTAID.Z ;  /* 0x00000000002479c3 */ /* 0x000e620000002700 */
[----:B--2---:R-:W-:Y:S01]  /*1040*/  ISETP.GE.AND P0, PT, R11, 0x1, PT ;  /* 0x000000010b00780c */ /* 0x004fe20003f06270 */
[----:B----4-:R-:W-:Y:S01]  /*1050*/  IMAD.MOV.U32 R14, RZ, RZ, R9 ;  /* 0x000000ffff0e7224 */ /* 0x010fe200078e0009 */
[----:B------:R-:W-:Y:S01]  /*1060*/  I2FP.F32.U32 R95, R9 ;  /* 0x00000009005f7245 */ /* 0x000fe20000201000 */
[----:B------:R-:W-:Y:S01]  /*1070*/  FMUL R94, R94, UR6 ;  /* 0x000000065e5e7c20 */ /* 0x000fe20008400000 */
[----:B------:R-:W2:Y:S03]  /*1080*/  LDCU UR6, c[0x0][0xb30] ;  /* 0x00016600ff0677ac */ /* 0x000ea60008000800 */
[----:B---3--:R-:W-:Y:S02]  /*1090*/  FMUL R95, R95, UR8 ;  /* 0x000000085f5f7c20 */ /* 0x008fe40008400000 */
[----:B------:R-:W3:Y:S08]  /*10a0*/  F2I.U32.TRUNC.NTZ R94, R94 ;  /* 0x0000005e005e7305 */ /* 0x000ef0000020f000 */
[----:B------:R-:W4:Y:S01]  /*10b0*/  F2I.U32.TRUNC.NTZ R95, R95 ;  /* 0x0000005f005f7305 */ /* 0x000f22000020f000 */
[----:B--2---:R-:W-:Y:S01]  /*10c0*/  UISETP.NE.AND UP3, UPT, UR6, 0x1, UPT ;  /* 0x000000010600788c */ /* 0x004fe2000bf65270 */
[----:B---3--:R-:W-:-:S05]  /*10d0*/  IADD3 R94, PT, PT, -R94, RZ, RZ ;  /* 0x000000ff5e5e7210 */ /* 0x008fca0007ffe1ff */
[----:B------:R-:W-:Y:S01]  /*10e0*/  IMAD R94, R0, R94, R15 ;  /* 0x0000005e005e7224 */ /* 0x000fe200078e020f */
[----:B------:R-:W-:Y:S01]  /*10f0*/  PRMT R0, RZ, 0x7610, R0 ;  /* 0x00007610ff007816 */ /* 0x000fe20000000000 */
[----:B----4-:R-:W-:-:S04]  /*1100*/  IMAD.MOV R95, RZ, RZ, -R95 ;  /* 0x000000ffff5f7224 */ /* 0x010fc800078e0a5f */
[----:B------:R-:W-:Y:S01]  /*1110*/  IMAD R95, R2, R95, R9 ;  /* 0x0000005f025f7224 */ /* 0x000fe200078e0209 */
[----:B-1----:R-:W-:Y:S06]  /*1120*/  BRA.U UP4, `(.L_x_18) ;  /* 0x0000000104247547 */ /* 0x002fec000b800000 */
[----:B------:R-:W-:Y:S01]  /*1130*/  ISETP.NE.AND P1, PT, R94, RZ, PT ;  /* 0x000000ff5e00720c */ /* 0x000fe20003f25270 */
[----:B------:R-:W-:Y:S01]  /*1140*/  IMAD.MOV.U32 R0, RZ, RZ, 0x3 ;  /* 0x00000003ff007424 */ /* 0x000fe200078e00ff */
[C---:B------:R-:W-:Y:S02]  /*1150*/  LOP3.LUT R2, R95.reuse, 0xfffffffe, RZ, 0xc0, !PT ;  /* 0xfffffffe5f027812 */ /* 0x040fe400078ec0ff */
[----:B------:R-:W-:Y:S02]  /*1160*/  ISETP.LT.U32.OR P1, PT, R95, 0x2, !P1 ;  /* 0x000000025f00780c */ /* 0x000fe40004f21470 */
[----:B------:R-:W-:Y:S02]  /*1170*/  SHF.L.U32 R0, R0, R2, RZ ;  /* 0x0000000200007219 */ /* 0x000fe400000006ff */
[----:B------:R-:W-:Y:S02]  /*1180*/  SEL R4, RZ, 0x1, !P1 ;  /* 0x00000001ff047807 */ /* 0x000fe40004800000 */
[----:B------:R-:W-:-:S05]  /*1190*/  SEL R3, RZ, 0x2, !P1 ;  /* 0x00000002ff037807 */ /* 0x000fca0004800000 */
[----:B------:R-:W-:-:S05]  /*11a0*/  IMAD.IADD R3, R4, 0x1, R3 ;  /* 0x0000000104037824 */ /* 0x000fca00078e0203 */
[----:B------:R-:W-:Y:S02]  /*11b0*/  PRMT R8, R3, 0x7610, R8 ;  /* 0x0000761003087816 */ /* 0x000fe40000000008 */
.L_x_18:
[----:B------:R-:W-:Y:S05]  /*11c0*/  @!P0 BRA `(.L_x_19) ;  /* 0x0000000000b88947 */ /* 0x000fea0003800000 */
[----:B------:R-:W1:Y:S01]  /*11d0*/  LDC.64 R4, c[0x0][0xb18] ;  /* 0x0002c600ff047b82 */ /* 0x000e620000000a00 */
[----:B------:R-:W-:-:S07]  /*11e0*/  ISETP.NE.AND P0, PT, R11, 0x1, PT ;  /* 0x000000010b00780c */ /* 0x000fce0003f05270 */
[----:B------:R-:W2:Y:S08]  /*11f0*/  LDC R14, c[0x0][0xb0c] ;  /* 0x0002c300ff0e7b82 */ /* 0x000eb00000000800 */
[----:B------:R-:W3:Y:S08]  /*1200*/  LDC R16, c[0x0][0x370] ;  /* 0x0000dc00ff107b82 */ /* 0x000ef00000000800 */
[----:B------:R-:W4:Y:S01]  /*1210*/  LDC R13, c[0x0][0x374] ;  /* 0x0000dd00ff0d7b82 */ /* 0x000f220000000800 */
[----:B-1----:R-:W-:-:S07]  /*1220*/  ISETP.NE.AND P1, PT, R4, 0x1, PT ;  /* 0x000000010400780c */ /* 0x002fce0003f25270 */
[----:B------:R-:W3:Y:S01]  /*1230*/  LDC.64 R6, c[0x0][0xb10] ;  /* 0x0002c400ff067b82 */ /* 0x000ee20000000a00 */
[----:B--2---:R-:W-:-:S07]  /*1240*/  ISETP.NE.AND P2, PT, R14, 0x1, PT ;  /* 0x000000010e00780c */ /* 0x004fce0003f45270 */
[----:B------:R-:W1:Y:S08]  /*1250*/  LDC R12, c[0x0][0xb20] ;  /* 0x0002c800ff0c7b82 */ /* 0x000e700000000800 */
[----:B------:R-:W2:Y:S01]  /*1260*/  LDC.64 R2, c[0x0][0xb28] ;  /* 0x0002ca00ff027b82 */ /* 0x000ea20000000a00 */
[----:B----4-:R-:W-:-:S04]  /*1270*/  IMAD.HI.U32 R17, R13, R5, RZ ;  /* 0x000000050d117227 */ /* 0x010fc800078e00ff */
[----:B------:R-:W-:-:S04]  /*1280*/  IMAD.HI.U32 R5, R15, R5, RZ ;  /* 0x000000050f057227 */ /* 0x000fc800078e00ff */
[----:B---3--:R-:W-:-:S05]  /*1290*/  IMAD.HI.U32 R18, R16, R6, RZ ;  /* 0x0000000610127227 */ /* 0x008fca00078e00ff */
[-C--:B------:R-:W-:Y:S01]  /*12a0*/  @P2 SHF.R.U32.HI R16, RZ, R7.reuse, R18 ;  /* 0x00000007ff102219 */ /* 0x080fe20000011612 */
[----:B------:R-:W-:Y:S01]  /*12b0*/  IMAD.HI.U32 R18, R9, R6, RZ ;  /* 0x0000000609127227 */ /* 0x000fe200078e00ff */
[-C--:B-1----:R-:W-:Y:S02]  /*12c0*/  @P1 SHF.R.U32.HI R13, RZ, R12.reuse, R17 ;  /* 0x0000000cff0d1219 */ /* 0x082fe40000011611 */
[----:B------:R-:W-:Y:S02]  /*12d0*/  SHF.R.U32.HI R5, RZ, R12, R5 ;  /* 0x0000000cff057219 */ /* 0x000fe40000011605 */
[----:B------:R-:W-:Y:S02]  /*12e0*/  SHF.R.U32.HI R18, RZ, R7, R18 ;  /* 0x00000007ff127219 */ /* 0x000fe40000011612 */
[----:B------:R-:W-:Y:S01]  /*12f0*/  SEL R5, R15, R5, !P1 ;  /* 0x000000050f057207 */ /* 0x000fe20004800000 */
[----:B--2---:R-:W-:Y:S01]  /*1300*/  IMAD.HI.U32 R17, R13, R2, RZ ;  /* 0x000000020d117227 */ /* 0x004fe200078e00ff */
[----:B------:R-:W-:-:S03]  /*1310*/  SEL R18, R9, R18, !P2 ;  /* 0x0000001209127207 */ /* 0x000fc60005000000 */
[----:B------:R-:W-:Y:S01]  /*1320*/  IMAD.HI.U32 R6, R16, R2, RZ ;  /* 0x0000000210067227 */ /* 0x000fe200078e00ff */
[----:B------:R-:W-:-:S04]  /*1330*/  @P0 SHF.R.U32.HI R13, RZ, R3, R17 ;  /* 0x00000003ff0d0219 */ /* 0x000fc80000011611 */
[----:B------:R-:W-:Y:S01]  /*1340*/  @P0 SHF.R.U32.HI R16, RZ, R3, R6 ;  /* 0x00000003ff100219 */ /* 0x000fe20000011606 */
[----:B------:R-:W-:-:S04]  /*1350*/  IMAD R13, R13, R11, RZ ;  /* 0x0000000b0d0d7224 */ /* 0x000fc800078e02ff */
[----:B------:R-:W-:Y:S01]  /*1360*/  IMAD R6, R16, R11, RZ ;  /* 0x0000000b10067224 */ /* 0x000fe200078e02ff */
[----:B------:R-:W-:-:S04]  /*1370*/  ISETP.GE.AND P1, PT, R5, R13, PT ;  /* 0x0000000d0500720c */ /* 0x000fc80003f26270 */
[----:B------:R-:W-:Y:S01]  /*1380*/  ISETP.GE.OR P1, PT, R18, R6, P1 ;  /* 0x000000061200720c */ /* 0x000fe20000f26670 */
[----:B------:R-:W-:-:S05]  /*1390*/  IMAD.HI.U32 R6, R5, R2, RZ ;  /* 0x0000000205067227 */ /* 0x000fca00078e00ff */
[----:B------:R-:W-:-:S04]  /*13a0*/  SHF.R.U32.HI R6, RZ, R3, R6 ;  /* 0x00000003ff067219 */ /* 0x000fc80000011606 */
[----:B------:R-:W-:-:S03]  /*13b0*/  SEL R6, R5, R6, !P0 ;  /* 0x0000000605067207 */ /* 0x000fc60004000000 */
[----:B------:R-:W-:Y:S01]  /*13c0*/  @!P1 IMAD.HI.U32 R7, R18, R2, RZ ;  /* 0x0000000212079227 */ /* 0x000fe200078e00ff */
[----:B------:R-:W-:-:S04]  /*13d0*/  IADD3 R2, PT, PT, -R6, RZ, RZ ;  /* 0x000000ff06027210 */ /* 0x000fc80007ffe1ff */
[----:B------:R-:W-:Y:S01]  /*13e0*/  @!P1 SHF.R.U32.HI R3, RZ, R3, R7 ;  /* 0x00000003ff039219 */ /* 0x000fe20000011607 */
[----:B------:R-:W-:Y:S01]  /*13f0*/  IMAD R2, R11, R2, R5 ;  /* 0x000000020b027224 */ /* 0x000fe200078e0205 */
[----:B------:R-:W-:Y:S02]  /*1400*/  IADD3 R7, PT, PT, -R5, RZ, RZ ;  /* 0x000000ff05077210 */ /* 0x000fe40007ffe1ff */
[----:B------:R-:W-:-:S03]  /*1410*/  @!P1 SEL R3, R18, R3, !P0 ;  /* 0x0000000312039207 */ /* 0x000fc60004000000 */
[----:B------:R-:W-:Y:S02]  /*1420*/  IMAD R7, R4, R7, R15 ;  /* 0x0000000704077224 */ /* 0x000fe400078e020f */
[--C-:B------:R-:W-:Y:S02]  /*1430*/  @!P1 IMAD.IADD R6, R6, 0x1, -R3.reuse ;  /* 0x0000000106069824 */ /* 0x100fe400078e0a03 */
[----:B------:R-:W-:Y:S01]  /*1440*/  @!P1 IMAD R3, R2, R16, R3 ;  /* 0x0000001002039224 */ /* 0x000fe200078e0203 */
[----:B------:R-:W-:Y:S01]  /*1450*/  IADD3 R2, PT, PT, -R18, RZ, RZ ;  /* 0x000000ff12027210 */ /* 0x000fe20007ffe1ff */
[----:B------:R-:W-:Y:S02]  /*1460*/  @!P1 IMAD R5, R6, R11, R18 ;  /* 0x0000000b06059224 */ /* 0x000fe400078e0212 */
[----:B------:R-:W-:Y:S02]  /*1470*/  @!P1 IMAD.MOV.U32 R18, RZ, RZ, R3 ;  /* 0x000000ffff129224 */ /* 0x000fe400078e0003 */
[----:B------:R-:W-:-:S02]  /*1480*/  IMAD R2, R14, R2, R9 ;  /* 0x000000020e027224 */ /* 0x000fc400078e0209 */
[----:B------:R-:W-:Y:S02]  /*1490*/  IMAD R15, R5, R4, R7 ;  /* 0x00000004050f7224 */ /* 0x000fe400078e0207 */
[----:B------:R-:W-:Y:S02]  /*14a0*/  IMAD R14, R18, R14, R2 ;  /* 0x0000000e120e7224 */ /* 0x000fe400078e0202 */
.L_x_19:
[----:B------:R-:W-:Y:S05]  /*14b0*/  BRA.U UP3, `(.L_x_20) ;  /* 0x0000000103407547 */ /* 0x000fea000b800000 */
[----:B------:R-:W1:Y:S08]  /*14c0*/  LDC.64 R4, c[0x0][0xb10] ;  /* 0x0002c400ff047b82 */ /* 0x000e700000000a00 */
[----:B------:R-:W2:Y:S08]  /*14d0*/  LDC.64 R2, c[0x0][0xb18] ;  /* 0x0002c600ff027b82 */ /* 0x000eb00000000a00 */
[----:B------:R-:W3:Y:S08]  /*14e0*/  LDC R6, c[0x0][0xb20] ;  /* 0x0002c800ff067b82 */ /* 0x000ef00000000800 */
[----:B------:R-:W4:Y:S01]  /*14f0*/  LDC R7, c[0x0][0xb0c] ;  /* 0x0002c300ff077b82 */ /* 0x000f220000000800 */
[----:B-1----:R-:W-:-:S05]  /*1500*/  IMAD.HI.U32 R4, R14, R4, RZ ;  /* 0x000000040e047227 */ /* 0x002fca00078e00ff */
[----:B------:R-:W-:Y:S01]  /*1510*/  SHF.R.U32.HI R4, RZ, R5, R4 ;  /* 0x00000005ff047219 */ /* 0x000fe20000011604 */
[----:B--2---:R-:W-:Y:S01]  /*1520*/  IMAD.HI.U32 R3, R15, R3, RZ ;  /* 0x000000030f037227 */ /* 0x004fe200078e00ff */
[----:B------:R-:W-:-:S04]  /*1530*/  ISETP.NE.AND P0, PT, R2, 0x1, PT ;  /* 0x000000010200780c */ /* 0x000fc80003f05270 */
[----:B---3--:R-:W-:-:S04]  /*1540*/  SHF.R.U32.HI R3, RZ, R6, R3 ;  /* 0x00000006ff037219 */ /* 0x008fc80000011603 */
[----:B------:R-:W-:Y:S02]  /*1550*/  SEL R3, R15, R3, !P0 ;  /* 0x000000030f037207 */ /* 0x000fe40004000000 */
[----:B----4-:R-:W-:-:S04]  /*1560*/  ISETP.NE.AND P1, PT, R7, 0x1, PT ;  /* 0x000000010700780c */ /* 0x010fc80003f25270 */
[----:B------:R-:W-:-:S05]  /*1570*/  SEL R5, R14, R4, !P1 ;  /* 0x000000040e057207 */ /* 0x000fca0004800000 */
[----:B------:R-:W-:Y:S02]  /*1580*/  IMAD.IADD R4, R3, 0x1, -R5 ;  /* 0x0000000103047824 */ /* 0x000fe400078e0a05 */
[----:B------:R-:W-:Y:S02]  /*1590*/  IMAD.IADD R3, R5, 0x1, -R3 ;  /* 0x0000000105037824 */ /* 0x000fe400078e0a03 */
[----:B------:R-:W-:Y:S02]  /*15a0*/  IMAD R14, R4, R7, R14 ;  /* 0x00000007040e7224 */ /* 0x000fe400078e020e */
[----:B------:R-:W-:Y:S02]  /*15b0*/  IMAD R15, R3, R2, R15 ;  /* 0x00000002030f7224 */ /* 0x000fe400078e020f */
.L_x_20:
[----:B------:R-:W-:Y:S05]  /*15c0*/  BRA.U !UP1, `(.L_x_21) ;  /* 0x00000001090c7547 */ /* 0x000fea000b800000 */
[----:B------:R-:W-:Y:S01]  /*15d0*/  UCGABAR_WAIT ;  /* 0x0000000000007dc7 */ /* 0x000fe20008000000 */
[----:B------:R-:W-:Y:S01]  /*15e0*/  CCTL.IVALL ;  /* 0x00000000ff00798f */ /* 0x000fe20002000000 */
[----:B------:R-:W-:Y:S05]  /*15f0*/  BRA `(.L_x_22) ;  /* 0x0000000000047947 */ /* 0x000fea0003800000 */
.L_x_21:
[----:B------:R-:W-:Y:S06]  /*1600*/  BAR.SYNC.DEFER_BLOCKING 0x0 ;  /* 0x0000000000007b1d */ /* 0x000fec0000010000 */
.L_x_22:
[----:B------:R-:W-:Y:S05]  /*1610*/  BRA.U UP2, `(.L_x_23) ;  /* 0x0000001502887547 */ /* 0x000fea000b800000 */
[----:B------:R-:W1:Y:S01]  /*1620*/  LDCU UR15, c[0x0][0x38c] ;  /* 0x00007180ff0f77ac */ /* 0x000e620008000800 */
[----:B------:R-:W2:Y:S01]  /*1630*/  LDC R8, c[0x0][0x370] ;  /* 0x0000dc00ff087b82 */ /* 0x000ea20000000800 */
[C---:B------:R-:W-:Y:S02]  /*1640*/  IMAD.SHL.U32 R19, R9.reuse, 0x20, RZ ;  /* 0x0000002009137824 */ /* 0x040fe400078e00ff */
[----:B------:R-:W-:Y:S01]  /*1650*/  HFMA2 R17, -RZ, RZ, 0, 5.9604644775390625e-08 ;  /* 0x00000001ff117431 */ /* 0x000fe200000001ff */
[----:B------:R-:W-:Y:S01]  /*1660*/  UISETP.NE.AND UP1, UPT, UR10, URZ, UPT ;  /* 0x000000ff0a00728c */ /* 0x000fe2000bf25270 */
[----:B------:R-:W-:Y:S01]  /*1670*/  ISETP.NE.AND P4, PT, R10, RZ, P5 ;  /* 0x000000ff0a00720c */ /* 0x000fe20002f85270 */
[----:B------:R-:W-:Y:S01]  /*1680*/  IMAD.SHL.U32 R18, R9, 0x80, RZ ;  /* 0x0000008009127824 */ /* 0x000fe200078e00ff */
[----:B------:R-:W-:Y:S01]  /*1690*/  CS2R R12, SRZ ;  /* 0x00000000000c7805 */ /* 0x000fe2000001ff00 */
[----:B------:R-:W-:Y:S01]  /*16a0*/  IMAD.MOV.U32 R16, RZ, RZ, RZ ;  /* 0x000000ffff107224 */ /* 0x000fe200078e00ff */
[----:B------:R-:W3:Y:S01]  /*16b0*/  LDC R0, c[0x0][0x374] ;  /* 0x0000dd00ff007b82 */ /* 0x000ee20000000800 */
[----:B------:R-:W-:Y:S01]  /*16c0*/  MOV R11, 0x1 ;  /* 0x00000001000b7802 */ /* 0x000fe20000000f00 */
[----:B------:R-:W4:Y:S01]  /*16d0*/  LDCU.64 UR24, c[0x0][0x348] ;  /* 0x00006900ff1877ac */ /* 0x000f220008000a00 */
[----:B------:R-:W-:Y:S01]  /*16e0*/  LOP3.LUT R19, R19, 0x20, RZ, 0xc0, !PT ;  /* 0x0000002013137812 */ /* 0x000fe200078ec0ff */
[----:B------:R-:W-:Y:S01]  /*16f0*/  USEL UR7, UR7, 0x2, UP1 ;  /* 0x0000000207077887 */ /* 0x000fe20008800000 */
[----:B------:R-:W-:Y:S01]  /*1700*/  UMOV UR13, URZ ;  /* 0x000000ff000d7c82 */ /* 0x000fe20008000000 */
[----:B-1----:R-:W-:-:S04]  /*1710*/  UIADD3 UR4, UPT, UPT, UR15, 0x3f, URZ ;  /* 0x0000003f0f047890 */ /* 0x002fc8000fffe0ff */
[----:B------:R-:W-:-:S04]  /*1720*/  USHF.R.S32.HI UR22, URZ, 0x1f, UR4 ;  /* 0x0000001fff167899 */ /* 0x000fc80008011404 */
[----:B------:R-:W-:Y:S02]  /*1730*/  ULEA.HI UR22, UR22, UR4, URZ, 0x6 ;  /* 0x0000000416167291 */ /* 0x000fe4000f8f30ff */
[----:B------:R-:W-:Y:S02]  /*1740*/  UIADD3 UR4, UPT, UPT, UR15, -0x1, URZ ;  /* 0xffffffff0f047890 */ /* 0x000fe4000fffe0ff */
[----:B------:R-:W-:Y:S02]  /*1750*/  USHF.R.S32.HI UR22, URZ, 0x6, UR22 ;  /* 0x00000006ff167899 */ /* 0x000fe40008011416 */
[----:B------:R-:W-:Y:S02]  /*1760*/  UISETP.GE.U32.AND UP2, UPT, UR4, -0x7f, UPT ;  /* 0xffffff810400788c */ /* 0x000fe4000bf46070 */
[----:B------:R-:W-:Y:S02]  /*1770*/  UISETP.LT.U32.AND UP0, UPT, UR22, 0xa, UPT ;  /* 0x0000000a1600788c */ /* 0x000fe4000bf01070 */
[----:B------:R-:W-:-:S02]  /*1780*/  UIADD3 UR15, UPT, UPT, UR15, 0x7e, URZ ;  /* 0x0000007e0f0f7890 */ /* 0x000fc4000fffe0ff */
[----:B------:R-:W-:-:S04]  /*1790*/  USEL UR21, UR22, 0xa, UP0 ;  /* 0x0000000a16157887 */ /* 0x000fc80008000000 */
[----:B------:R-:W-:Y:S02]  /*17a0*/  UIADD3 UR6, UPT, UPT, UR21, -0x1, URZ ;  /* 0xffffffff15067890 */ /* 0x000fe4000fffe0ff */
[----:B------:R-:W-:Y:S02]  /*17b0*/  @UP2 UIADD3 UR6, UPT, UPT, UR21, URZ, URZ ;  /* 0x000000ff15062290 */ /* 0x000fe4000fffe0ff */
[----:B------:R-:W-:Y:S02]  /*17c0*/  UIADD3 UR14, UPT, UPT, UR22, -UR21, URZ ;  /* 0x80000015160e7290 */ /* 0x000fe4000fffe0ff */
[----:B------:R-:W-:Y:S02]  /*17d0*/  UIADD3 UR5, UPT, UPT, UR6, 0x1, URZ ;  /* 0x0000000106057890 */ /* 0x000fe4000fffe0ff */
[----:B--2-4-:R-:W-:-:S12]  /*17e0*/  UIADD3 UR6, UPT, UPT, -UR6, URZ, URZ ;  /* 0x000000ff06067290 */ /* 0x014fd8000fffe1ff */
.L_x_43:
[----:B------:R-:W-:Y:S01]  /*17f0*/  UISETP.NE.AND UP0, UPT, UR37, URZ, UPT ;  /* 0x000000ff2500728c */ /* 0x000fe2000bf05270 */
[----:B------:R-:W1:Y:S08]  /*1800*/  S2UR UR37, SR_CgaCtaId ;  /* 0x00000000002579c3 */ /* 0x000e700000008800 */
[----:B------:R-:W-:Y:S05]  /*1810*/  BRA.U UP0, `(.L_x_24) ;  /* 0x0000000100347547 */ /* 0x000fea000b800000 */
[----:B------:R-:W2:Y:S01]  /*1820*/  S2R R2, SR_CgaCtaId ;  /* 0x0000000000027919 */ /* 0x000ea20000008800 */
[----:B------:R-:W-:-:S04]  /*1830*/  MOV R3, 0x400 ;  /* 0x0000040000037802 */ /* 0x000fc80000000f00 */
[----:B--2---:R-:W-:Y:S02]  /*1840*/  LEA R2, R2, R3, 0x18 ;  /* 0x0000000302027211 */ /* 0x004fe400078ec0ff */
[----:B------:R-:W-:-:S03]  /*1850*/  SHF.L.U32 R3, R11, 0x1f, RZ ;  /* 0x0000001f0b037819 */ /* 0x000fc600000006ff */
[----:B------:R-:W-:-:S04]  /*1860*/  IMAD R2, R12, 0x8, R2 ;  /* 0x000000080c027824 */ /* 0x000fc800078e0202 */
[----:B------:R-:W2:Y:S02]  /*1870*/  SYNCS.PHASECHK.TRANS64.TRYWAIT P0, [R2+URZ+0x150], R3 ;  /* 0x00015003020075a7 */ /* 0x000ea400080011ff */
[----:B--2---:R-:W-:Y:S05]  /*1880*/  @!P0 BRA `(.L_x_25) ;  /* 0x0000006800008947 */ /* 0x004fea0003800000 */
.L_x_141:
[----:B------:R-:W-:Y:S01]  /*1890*/  VIADD R12, R12, 0x1 ;  /* 0x000000010c0c7836 */ /* 0x000fe20000000000 */
[----:B------:R2:W-:Y:S04]  /*18a0*/  SYNCS.ARRIVE.TRANS64.A1T0 RZ, [R2+URZ+0x140], RZ ;  /* 0x000140ff02ff79a7 */ /* 0x0005e800081000ff */
[----:B------:R-:W-:-:S04]  /*18b0*/  ISETP.NE.AND P0, PT, R12, 0x2, PT ;  /* 0x000000020c00780c */ /* 0x000fc80003f05270 */
[----:B------:R-:W-:Y:S02]  /*18c0*/  SEL R12, R12, RZ, P0 ;  /* 0x000000ff0c0c7207 */ /* 0x000fe40000000000 */
[----:B--2---:R-:W-:-:S04]  /*18d0*/  SEL R2, RZ, 0x1, P0 ;  /* 0x00000001ff027807 */ /* 0x004fc80000000000 */
[----:B------:R-:W-:-:S07]  /*18e0*/  LOP3.LUT R11, R11, R2, RZ, 0x3c, !PT ;  /* 0x000000020b0b7212 */ /* 0x000fce00078e3cff */
.L_x_24:
[----:B------:R-:W-:Y:S01]  /*18f0*/  UMOV UR4, 0x400 ;  /* 0x0000040000047882 */ /* 0x000fe20000000000 */
[----:B------:R-:W-:Y:S01]  /*1900*/  SHF.L.U32 R2, R17, 0x1f, RZ ;  /* 0x0000001f11027819 */ /* 0x000fe200000006ff */
[----:B-1----:R-:W-:Y:S01]  /*1910*/  ULEA UR4, UR37, UR4, 0x18 ;  /* 0x0000000425047291 */ /* 0x002fe2000f8ec0ff */
[----:B------:R-:W-:Y:S01]  /*1920*/  R2UR UR35, R18 ;  /* 0x00000000122372ca */ /* 0x000fe200000e0000 */
[----:B------:R-:W-:Y:S01]  /*1930*/  UISETP.GE.U32.AND UP0, UPT, UR15, 0x7f, UPT ;  /* 0x0000007f0f00788c */ /* 0x000fe2000bf06070 */
[----:B------:R-:W-:Y:S01]  /*1940*/  R2UR UR11, R19 ;  /* 0x00000000130b72ca */ /* 0x000fe200000e0000 */
[----:B------:R-:W-:Y:S01]  /*1950*/  ULEA UR8, UR13, UR4, 0x3 ;  /* 0x000000040d087291 */ /* 0x000fe2000f8e18ff */
[----:B------:R-:W-:-:S08]  /*1960*/  UMOV UR23, URZ ;  /* 0x000000ff00177c82 */ /* 0x000fd00008000000 */
[----:B------:R1:W2:Y:S01]  /*1970*/  SYNCS.PHASECHK.TRANS64.TRYWAIT P0, [UR8+0x50], R2 ;  /* 0x00005002ff0075a7 */ /* 0x0002a20008001108 */
[----:B------:R-:W-:-:S13]  /*1980*/  R2UR UR8, R15 ;  /* 0x000000000f0872ca */ /* 0x000fda00000e0000 */
[----:B------:R-:W-:Y:S01]  /*1990*/  ULEA UR11, UR8, UR11, 0x6 ;  /* 0x0000000b080b7291 */ /* 0x000fe2000f8e30ff */
[----:B-1----:R-:W-:-:S05]  /*19a0*/  LEA.HI R2, R14, R14, RZ, 0x1 ;  /* 0x0000000e0e027211 */ /* 0x002fca00078f08ff */
[----:B------:R-:W-:-:S05]  /*19b0*/  IMAD.SHL.U32 R2, R2, 0x80, RZ ;  /* 0x0000008002027824 */ /* 0x000fca00078e00ff */
[----:B------:R-:W-:-:S04]  /*19c0*/  LOP3.LUT R2, R2, 0xffffff00, RZ, 0xc0, !PT ;  /* 0xffffff0002027812 */ /* 0x000fc800078ec0ff */
[----:B------:R-:W-:-:S13]  /*19d0*/  R2UR UR9, R2 ;  /* 0x00000000020972ca */ /* 0x000fda00000e0000 */
[----:B------:R-:W-:Y:S01]  /*19e0*/  ULOP3.LUT UR35, UR9, 0x80, UR35, 0xf8, !UPT ;  /* 0x0000008009237892 */ /* 0x000fe2000f8ef823 */
[----:B------:R-:W-:Y:S11]  /*19f0*/  BRA.U !UP0, `(.L_x_26) ;  /* 0x0000000108c07547 */ /* 0x000ff6000b800000 */
[----:B------:R-:W-:Y:S01]  /*1a00*/  UMOV UR16, UR6 ;  /* 0x0000000600107c82 */ /* 0x000fe20008000000 */
[----:B------:R-:W-:Y:S01]  /*1a10*/  UMOV UR17, UR13 ;  /* 0x0000000d00117c82 */ /* 0x000fe20008000000 */
[----:B------:R-:W-:-:S05]  /*1a20*/  UMOV UR34, URZ ;  /* 0x000000ff00227c82 */ /* 0x000fca0008000000 */
.L_x_32:
[----:B------:R-:W-:Y:S01]  /*1a30*/  ULEA UR33, UR17, UR4, 0x3 ;  /* 0x0000000411217291 */ /* 0x000fe2000f8e18ff */
[----:B------:R-:W-:Y:S01]  /*1a40*/  @P5 MOV R3, 0xa000 ;  /* 0x0000a00000035802 */ /* 0x000fe20000000f00 */
[----:B-12-4-:R-:W-:Y:S10]  /*1a50*/  @P0 BRA `(.L_x_27) ;  /* 0x00000000000c0947 */ /* 0x016ff40003800000 */
[----:B------:R-:W-:-:S04]  /*1a60*/  SHF.L.U32 R4, R17, 0x1f, RZ ;  /* 0x0000001f11047819 */ /* 0x000fc800000006ff */
[----:B------:R-:W1:Y:S02]  /*1a70*/  SYNCS.PHASECHK.TRANS64.TRYWAIT P0, [UR33+0x50], R4 ;  /* 0x00005004ff0075a7 */ /* 0x000e640008001121 */
[----:B-1----:R-:W-:Y:S05]  /*1a80*/  @!P0 BRA `(.L_x_28) ;  /* 0x0000006400948947 */ /* 0x002fea0003800000 */
.L_x_27:
[----:B------:R2:W-:Y:S01]  /*1a90*/  @P5 SYNCS.ARRIVE.TRANS64 RZ, [UR33], R3 ;  /* 0x00000003ffff59a7 */ /* 0x0005e20008000021 */
[----:B------:R-:W-:Y:S02]  /*1aa0*/  ULOP3.LUT UR8, UR7, 0x2, URZ, 0xfc, !UPT ;  /* 0x0000000207087892 */ /* 0x000fe4000f8efcff */
[----:B------:R-:W-:Y:S02]  /*1ab0*/  UIADD3 UR16, UPT, UPT, UR16, 0x1, URZ ;  /* 0x0000000110107890 */ /* 0x000fe4000fffe0ff */
[----:B------:R-:W-:Y:S02]  /*1ac0*/  UISETP.NE.AND UP0, UPT, UR8, 0x2, UPT ;  /* 0x000000020800788c */ /* 0x000fe4000bf05270 */
[----:B------:R-:W-:-:S07]  /*1ad0*/  UISETP.NE.AND UP2, UPT, UR16, 0x1, UPT ;  /* 0x000000011000788c */ /* 0x000fce000bf45270 */
[----:B------:R-:W-:Y:S05]  /*1ae0*/  BRA.U UP0, `(.L_x_29) ;  /* 0x0000000100047547 */ /* 0x000fea000b800000 */
[----:B------:R-:W-:Y:S05]  /*1af0*/  BPT.TRAP 0x1 ;  /* 0x000000040000795c */ /* 0x000fea0000300000 */
.L_x_29:
[----:B------:R-:W-:Y:S04]  /*1b00*/  BSSY.RECONVERGENT B0, `(.L_x_30) ;  /* 0x0000003000007945 */ /* 0x000fe80003800200 */
[----:B------:R-:W-:Y:S05]  /*1b10*/  @!P4 BRA `(.L_x_31) ;  /* 0x000000000004c947 */ /* 0x000fea0003800000 */
[----:B------:R-:W-:Y:S05]  /*1b20*/  BPT.TRAP 0x1 ;  /* 0x000000040000795c */ /* 0x000fea0000300000 */
.L_x_31:
[----:B------:R-:W-:Y:S05]  /*1b30*/  BSYNC.RECONVERGENT B0 ;  /* 0x0000000000007941 */ /* 0x000fea0003800200 */
.L_x_30:
[----:B------:R-:W-:Y:S02]  /*1b40*/  UIADD3 UR13, UPT, UPT, UR17, 0x1, URZ ;  /* 0x00000001110d7890 */ /* 0x000fe4000fffe0ff */
[----:B------:R-:W-:Y:S02]  /*1b50*/  ULEA UR32, UR17, UR4, 0xe ;  /* 0x0000000411207291 */ /* 0x000fe4000f8e70ff */
[----:B------:R-:W-:Y:S02]  /*1b60*/  UISETP.NE.AND UP0, UPT, UR13, 0xa, UPT ;  /* 0x0000000a0d00788c */ /* 0x000fe4000bf05270 */
[----:B------:R-:W-:Y:S02]  /*1b70*/  UIADD3 UR28, UP1, UPT, UR24, 0x80, URZ ;  /* 0x00000080181c7890 */ /* 0x000fe4000ff3e0ff */
[----:B------:R-:W-:Y:S02]  /*1b80*/  USEL UR9, URZ, 0x1, UP0 ;  /* 0x00000001ff097887 */ /* 0x000fe40008000000 */
[----:B------:R-:W-:-:S02]  /*1b90*/  USEL UR13, UR13, URZ, UP0 ;  /* 0x000000ff0d0d7287 */ /* 0x000fc40008000000 */
[----:B------:R-:W-:Y:S02]  /*1ba0*/  UIADD3 UR26, UP0, UPT, UR24, 0x180, URZ ;  /* 0x00000180181a7890 */ /* 0x000fe4000ff1e0ff */
[----:B------:R-:W-:Y:S01]  /*1bb0*/  ULEA UR8, UR13, UR4, 0x3 ;  /* 0x000000040d087291 */ /* 0x000fe2000f8e18ff */
[----:B------:R-:W-:Y:S01]  /*1bc0*/  LOP3.LUT R17, R17, UR9, RZ, 0x3c, !PT ;  /* 0x0000000911117c12 */ /* 0x000fe2000f8e3cff */
[----:B------:R-:W-:Y:S02]  /*1bd0*/  ULOP3.LUT UR33, UR33, 0xfefffff8, URZ, 0xc0, !UPT ;  /* 0xfefffff821217892 */ /* 0x000fe4000f8ec0ff */
[----:B------:R-:W-:Y:S01]  /*1be0*/  UIADD3.X UR29, UPT, UPT, URZ, UR25, URZ, UP1, !UPT ;  /* 0x00000019ff1d7290 */ /* 0x000fe20008ffe4ff */
[----:B-1----:R-:W-:Y:S01]  /*1bf0*/  SHF.L.U32 R2, R17, 0x1f, RZ ;  /* 0x0000001f11027819 */ /* 0x002fe200000006ff */
[----:B------:R-:W-:Y:S02]  /*1c00*/  UIADD3 UR32, UPT, UPT, UR32, 0x6400, URZ ;  /* 0x0000640020207890 */ /* 0x000fe4000fffe0ff */
[----:B------:R-:W-:Y:S01]  /*1c10*/  UIADD3.X UR27, UPT, UPT, URZ, UR25, URZ, UP0, !UPT ;  /* 0x00000019ff1b7290 */ /* 0x000fe200087fe4ff */
[----:B------:R1:W4:Y:S01]  /*1c20*/  SYNCS.PHASECHK.TRANS64.TRYWAIT P0, [UR8+0x50], R2 ;  /* 0x00005002ff0075a7 */ /* 0x0003220008001108 */
[----:B------:R-:W-:Y:S01]  /*1c30*/  ULEA UR8, UR17, UR4, 0xc ;  /* 0x0000000411087291 */ /* 0x000fe2000f8e60ff */
[----:B------:R-:W-:Y:S01]  /*1c40*/  UMOV UR18, 0x0 ;  /* 0x0000000000127882 */ /* 0x000fe20000000000 */
[----:B------:R-:W-:-:S02]  /*1c50*/  UMOV UR19, 0x10000000 ;  /* 0x1000000000137882 */ /* 0x000fc40000000000 */
[----:B------:R-:W-:Y:S01]  /*1c60*/  UIADD3 UR8, UPT, UPT, UR8, 0x2e400, URZ ;  /* 0x0002e40008087890 */ /* 0x000fe2000fffe0ff */
[----:B------:R2:W-:Y:S01]  /*1c70*/  UTMALDG.3D.2CTA [UR32], [UR28], desc[UR18] ;  /* 0x000012201c0075b4 */ /* 0x0005e20008211000 */
[----:B------:R-:W-:Y:S01]  /*1c80*/  UMOV UR10, UR34 ;  /* 0x00000022000a7c82 */ /* 0x000fe20008000000 */
[----:B------:R-:W-:Y:S01]  /*1c90*/  UMOV UR12, UR36 ;  /* 0x00000024000c7c82 */ /* 0x000fe20008000000 */
[----:B------:R-:W-:Y:S01]  /*1ca0*/  UMOV UR9, UR33 ;  /* 0x0000002100097c82 */ /* 0x000fe20008000000 */
[----:B------:R-:W-:Y:S01]  /*1cb0*/  UMOV UR23, UR5 ;  /* 0x0000000500177c82 */ /* 0x000fe20008000000 */
[----:B------:R-:W-:-:S03]  /*1cc0*/  UMOV UR17, UR13 ;  /* 0x0000000d00117c82 */ /* 0x000fc60008000000 */
[----:B------:R1:W-:Y:S01]  /*1cd0*/  UTMALDG.3D.2CTA [UR8], [UR26], desc[UR18] ;  /* 0x000012081a0075b4 */ /* 0x0003e20008211000 */
[----:B--2---:R-:W-:Y:S01]  /*1ce0*/  UIADD3 UR34, UPT, UPT, UR34, 0x40, URZ ;  /* 0x0000004022227890 */ /* 0x004fe2000fffe0ff */
[----:B------:R-:W-:Y:S11]  /*1cf0*/  BRA.U UP2, `(.L_x_32) ;  /* 0xfffffffd024c7547 */ /* 0x000ff6000b83ffff */
.L_x_26:
[----:B--2-4-:R-:W-:Y:S01]  /*1d00*/  PLOP3.LUT P0, PT, PT, PT, UP5, 0x80, 0x8 ;  /* 0x000000000008781c */ /* 0x014fe20003f0f058 */
[----:B-1----:R-:W-:Y:S01]  /*1d10*/  ULEA UR8, UR13, UR4, 0x3 ;  /* 0x000000040d087291 */ /* 0x002fe2000f8e18ff */
[----:B------:R-:W-:Y:S01]  /*1d20*/  SHF.L.U32 R2, R17, 0x1f, RZ ;  /* 0x0000001f11027819 */ /* 0x000fe200000006ff */
[----:B------:R-:W-:-:S10]  /*1d30*/  UISETP.GT.AND UP0, UPT, UR22, UR21, UPT ;  /* 0x000000151600728c */ /* 0x000fd4000bf04270 */
[----:B------:R-:W-:Y:S01]  /*1d40*/  @!P0 SYNCS.ARRIVE.TRANS64.A1T0 RZ, [UR4+0xd8], RZ ;  /* 0x0000d8ffffff89a7 */ /* 0x000fe20008100004 */
[----:B------:R1:W2:Y:S01]  /*1d50*/  SYNCS.PHASECHK.TRANS64.TRYWAIT P0, [UR8+0x50], R2 ;  /* 0x00005002ff0075a7 */ /* 0x0002a20008001108 */
[----:B------:R-:W-:Y:S05]  /*1d60*/  BRA.U !UP0, `(.L_x_33) ;  /* 0x0000000108c07547 */ /* 0x000fea000b800000 */
[----:B------:R-:W-:Y:S01]  /*1d70*/  UIADD3 UR26, UPT, UPT, UR14, UR23, URZ ;  /* 0x000000170e1a7290 */ /* 0x000fe2000fffe0ff */
[----:B------:R-:W-:-:S11]  /*1d80*/  UMOV UR27, UR13 ;  /* 0x0000000d001b7c82 */ /* 0x000fd60008000000 */
.L_x_39:
[----:B------:R-:W-:Y:S01]  /*1d90*/  ULEA UR17, UR27, UR4, 0x3 ;  /* 0x000000041b117291 */ /* 0x000fe2000f8e18ff */
[----:B--2---:R-:W-:Y:S01]  /*1da0*/  @P5 MOV R3, 0xa000 ;  /* 0x0000a00000035802 */ /* 0x004fe20000000f00 */
[----:B-12---:R-:W-:Y:S10]  /*1db0*/  @P0 BRA `(.L_x_34) ;  /* 0x00000000000c0947 */ /* 0x006ff40003800000 */
[----:B------:R-:W-:-:S04]  /*1dc0*/  SHF.L.U32 R4, R17, 0x1f, RZ ;  /* 0x0000001f11047819 */ /* 0x000fc800000006ff */
[----:B------:R-:W2:Y:S02]  /*1dd0*/  SYNCS.PHASECHK.TRANS64.TRYWAIT P0, [UR17+0x50], R4 ;  /* 0x00005004ff0075a7 */ /* 0x000ea40008001111 */
[----:B--2---:R-:W-:Y:S05]  /*1de0*/  @!P0 BRA `(.L_x_35) ;  /* 0x0000006000d48947 */ /* 0x004fea0003800000 */
.L_x_34:
[----:B------:R2:W-:Y:S01]  /*1df0*/  @P5 SYNCS.ARRIVE.TRANS64 RZ, [UR17], R3 ;  /* 0x00000003ffff59a7 */ /* 0x0005e20008000011 */
[----:B------:R-:W-:-:S04]  /*1e00*/  ULOP3.LUT UR8, UR7, 0x2, URZ, 0xfc, !UPT ;  /* 0x0000000207087892 */ /* 0x000fc8000f8efcff */
[----:B------:R-:W-:-:S09]  /*1e10*/  UISETP.NE.AND UP0, UPT, UR8, 0x2, UPT ;  /* 0x000000020800788c */ /* 0x000fd2000bf05270 */
[----:B------:R-:W-:Y:S05]  /*1e20*/  BRA.U UP0, `(.L_x_36) ;  /* 0x0000000100047547 */ /* 0x000fea000b800000 */
[----:B------:R-:W-:Y:S05]  /*1e30*/  BPT.TRAP 0x1 ;  /* 0x000000040000795c */ /* 0x000fea0000300000 */
.L_x_36:
[----:B------:R-:W-:Y:S04]  /*1e40*/  BSSY.RECONVERGENT B0, `(.L_x_37) ;  /* 0x0000003000007945 */ /* 0x000fe80003800200 */
[----:B------:R-:W-:Y:S05]  /*1e50*/  @!P4 BRA `(.L_x_38) ;  /* 0x000000000004c947 */ /* 0x000fea0003800000 */
[----:B------:R-:W-:Y:S05]  /*1e60*/  BPT.TRAP 0x1 ;  /* 0x000000040000795c */ /* 0x000fea0000300000 */
.L_x_38:
[----:B------:R-:W-:Y:S05]  /*1e70*/  BSYNC.RECONVERGENT B0 ;  /* 0x0000000000007941 */ /* 0x000fea0003800200 */
.L_x_37:
        /* <DEDUP_REMOVED lines=9> */
[----:B------:R-:W-:Y:S02]  /*1f10*/  USHF.L.U32 UR18, UR23, 0x6, URZ ;  /* 0x0000000617127899 */ /* 0x000fe400080006ff */
[----:B------:R-:W-:Y:S01]  /*1f20*/  ULOP3.LUT UR17, UR17, 0xfefffff8, URZ, 0xc0, !UPT ;  /* 0xfefffff811117892 */ /* 0x000fe2000f8ec0ff */
[----:B-1----:R-:W-:Y:S01]  /*1f30*/  SHF.L.U32 R2, R17, 0x1f, RZ ;  /* 0x0000001f11027819 */ /* 0x002fe200000006ff */
[----:B------:R-:W-:Y:S02]  /*1f40*/  UIADD3 UR16, UPT, UPT, UR16, 0x6400, URZ ;  /* 0x0000640010107890 */ /* 0x000fe4000fffe0ff */
[----:B------:R-:W-:Y:S01]  /*1f50*/  UIADD3.X UR33, UPT, UPT, URZ, UR25, URZ, UP1, !UPT ;  /* 0x00000019ff217290 */ /* 0x000fe20008ffe4ff */
[----:B------:R4:W1:Y:S01]  /*1f60*/  SYNCS.PHASECHK.TRANS64.TRYWAIT P0, [UR8+0x50], R2 ;  /* 0x00005002ff0075a7 */ /* 0x0008620008001108 */
[----:B------:R-:W-:-:S02]  /*1f70*/  ULEA UR8, UR27, UR4, 0xc ;  /* 0x000000041b087291 */ /* 0x000fc4000f8e60ff */
[----:B------:R-:W-:Y:S02]  /*1f80*/  UIADD3.X UR31, UPT, UPT, URZ, UR25, URZ, UP0, !UPT ;  /* 0x00000019ff1f7290 */ /* 0x000fe400087fe4ff */
[----:B------:R-:W-:Y:S01]  /*1f90*/  UIADD3 UR8, UPT, UPT, UR8, 0x2e400, URZ ;  /* 0x0002e40008087890 */ /* 0x000fe2000fffe0ff */
[----:B------:R-:W-:Y:S01]  /*1fa0*/  UMOV UR28, 0x0 ;  /* 0x00000000001c7882 */ /* 0x000fe20000000000 */
[----:B------:R-:W-:Y:S01]  /*1fb0*/  UMOV UR29, 0x10000000 ;  /* 0x10000000001d7882 */ /* 0x000fe20000000000 */
[----:B------:R-:W-:Y:S01]  /*1fc0*/  UMOV UR19, UR35 ;  /* 0x0000002300137c82 */ /* 0x000fe20008000000 */
[----:B------:R-:W-:Y:S01]  /*1fd0*/  UMOV UR20, UR36 ;  /* 0x0000002400147c82 */ /* 0x000fe20008000000 */
[----:B------:R-:W-:Y:S01]  /*1fe0*/  UMOV UR12, UR36 ;  /* 0x00000024000c7c82 */ /* 0x000fe20008000000 */
[----:B------:R-:W-:Y:S01]  /*1ff0*/  UMOV UR9, UR17 ;  /* 0x0000001100097c82 */ /* 0x000fe20008000000 */
[----:B------:R-:W-:Y:S01]  /*2000*/  UMOV UR10, UR18 ;  /* 0x00000012000a7c82 */ /* 0x000fe20008000000 */
[----:B------:R4:W-:Y:S01]  /*2010*/  UTMALDG.3D.2CTA [UR16], [UR32], desc[UR28] ;  /* 0x00001c10200075b4 */ /* 0x0009e20008211000 */
[----:B------:R-:W-:Y:S01]  /*2020*/  UIADD3 UR23, UPT, UPT, UR23, 0x1, URZ ;  /* 0x0000000117177890 */ /* 0x000fe2000fffe0ff */
[----:B------:R-:W-:-:S03]  /*2030*/  UMOV UR27, UR13 ;  /* 0x0000000d001b7c82 */ /* 0x000fc60008000000 */
[----:B------:R-:W-:Y:S01]  /*2040*/  UISETP.NE.AND UP0, UPT, UR23, UR26, UPT ;  /* 0x0000001a1700728c */ /* 0x000fe2000bf05270 */
[----:B------:R4:W-:Y:S08]  /*2050*/  UTMALDG.3D.2CTA [UR8], [UR30], desc[UR28] ;  /* 0x00001c081e0075b4 */ /* 0x0009f00008211000 */
[----:B----4-:R-:W-:Y:S05]  /*2060*/  BRA.U UP0, `(.L_x_39) ;  /* 0xfffffffd00487547 */ /* 0x010fea000b83ffff */
.L_x_33:
[C---:B-1----:R-:W-:Y:S01]  /*2070*/  LEA R2, R16.reuse, UR4, 0x3 ;  /* 0x0000000410027c11 */ /* 0x042fe2000f8e18ff */
[----:B------:R-:W-:Y:S01]  /*2080*/  NOP ;  /* 0x0000000000007918 */ /* 0x000fe20000000000 */
[----:B--2---:R-:W-:Y:S02]  /*2090*/  SHF.L.U32 R3, R13, 0x1f, RZ ;  /* 0x0000001f0d037819 */ /* 0x004fe400000006ff */
[----:B------:R-:W-:Y:S02]  /*20a0*/  LEA R4, R16, UR4, 0x4 ;  /* 0x0000000410047c11 */ /* 0x000fe4000f8e20ff */
[----:B------:R-:W1:Y:S02]  /*20b0*/  SYNCS.PHASECHK.TRANS64.TRYWAIT P0, [R2+URZ+0xe0], R3 ;  /* 0x0000e003020075a7 */ /* 0x000e6400080011ff */
[----:B-1----:R-:W-:Y:S05]  /*20c0*/  @!P0 BRA `(.L_x_40) ;  /* 0x0000006000348947 */ /* 0x002fea0003800000 */
.L_x_144:
[----:B------:R-:W2:Y:S01]  /*20d0*/  LDS.128 R4, [R4+0x170] ;  /* 0x0001700004047984 */ /* 0x000ea20000000c00 */
[----:B------:R-:W-:Y:S01]  /*20e0*/  ISETP.GE.AND P0, PT, R40, 0x1, PT ;  /* 0x000000012800780c */ /* 0x000fe20003f06270 */
[----:B-1----:R-:W-:Y:S01]  /*20f0*/  VIADD R2, R2, 0xf0 ;  /* 0x000000f002027836 */ /* 0x002fe20000000000 */
[----:B------:R-:W-:Y:S01]  /*2100*/  @!PT LDS RZ, [RZ] ;  /* 0x00000000fffff984 */ /* 0x000fe20000000800 */
[----:B------:R-:W-:Y:S01]  /*2110*/  @!PT LDS RZ, [RZ] ;  /* 0x00000000fffff984 */ /* 0x000fe20000000800 */
[----:B------:R-:W-:Y:S01]  /*2120*/  @!PT LDS RZ, [RZ] ;  /* 0x00000000fffff984 */ /* 0x000fe20000000800 */
[----:B------:R-:W-:Y:S01]  /*2130*/  @!PT LDS RZ, [RZ] ;  /* 0x00000000fffff984 */ /* 0x000fe20000000800 */
[----:B------:R1:W-:Y:S06]  /*2140*/  MEMBAR.ALL.CTA ;  /* 0x0000000000007992 */ /* 0x0003ec0000008000 */
[----:B-1----:R-:W1:Y:S01]  /*2150*/  FENCE.VIEW.ASYNC.S ;  /* 0x00000000000073c6 */ /* 0x002e620000000000 */
[----:B------:R-:W-:-:S04]  /*2160*/  PRMT R2, RZ, 0x654, R2 ;  /* 0x00000654ff027816 */ /* 0x000fc80000000002 */
[----:B-1----:R1:W-:Y:S01]  /*2170*/  SYNCS.ARRIVE.TRANS64.RED.A1T0 RZ, [R2+URZ], RZ ;  /* 0x000000ff02ff79a7 */ /* 0x0023e200081004ff */
[----:B--2---:R-:W-:-:S13]  /*2180*/  LOP3.LUT P2, RZ, R6, 0x1, RZ, 0xc0, !PT ;  /* 0x0000000106ff7812 */ /* 0x004fda000784c0ff */
[----:B------:R-:W-:Y:S01]  /*2190*/  @P2 SHF.R.U32.HI R3, RZ, 0x10, R5 ;  /* 0x00000010ff032819 */ /* 0x000fe20000011605 */
[----:B------:R-:W-:Y:S01]  /*21a0*/  VOTEU.ANY UP0, P2 ;  /* 0x0000000000ff7886 */ /* 0x000fe20001000100 */
[----:B------:R-:W-:Y:S02]  /*21b0*/  @P2 MOV R10, R4 ;  /* 0x00000004000a2202 */ /* 0x000fe40000000f00 */
[----:B------:R-:W-:Y:S02]  /*21c0*/  @P2 R2UR.BROADCAST UR8, R3 ;  /* 0x00000000030822ca */ /* 0x000fe400008e0000 */
[----:B------:R-:W-:-:S11]  /*21d0*/  @P2 LOP3.LUT R9, R5, 0xffff, RZ, 0xc0, !PT ;  /* 0x0000ffff05092812 */ /* 0x000fd600078ec0ff */
[----:B------:R-:W-:Y:S01]  /*21e0*/  @UP0 UMOV UR36, UR8 ;  /* 0x0000000800240c82 */ /* 0x000fe20008000000 */
[----:B-1----:R-:W-:Y:S05]  /*21f0*/  @!P0 BRA `(.L_x_41) ;  /* 0x0000000000b88947 */ /* 0x002fea0003800000 */
[----:B------:R-:W3:Y:S01]  /*2200*/  LDC.64 R4, c[0x0][0xb18] ;  /* 0x0002c600ff047b82 */ /* 0x000ee20000000a00 */
[----:B------:R-:W-:-:S07]  /*2210*/  ISETP.NE.AND P3, PT, R40, 0x1, PT ;  /* 0x000000012800780c */ /* 0x000fce0003f65270 */
[----:B------:R-:W1:Y:S08]  /*2220*/  LDC.64 R6, c[0x0][0xb10] ;  /* 0x0002c400ff067b82 */ /* 0x000e700000000a00 */
[----:B------:R-:W2:Y:S08]  /*2230*/  LDC R14, c[0x0][0xb20] ;  /* 0x0002c800ff0e7b82 */ /* 0x000eb00000000800 */
[----:B------:R-:W4:Y:S01]  /*2240*/  LDC R15, c[0x0][0xb0c] ;  /* 0x0002c300ff0f7b82 */ /* 0x000f220000000800 */
[----:B---3--:R-:W-:Y:S01]  /*2250*/  IMAD.HI.U32 R21, R0, R5, RZ ;  /* 0x0000000500157227 */ /* 0x008fe200078e00ff */
[----:B------:R-:W-:-:S03]  /*2260*/  ISETP.NE.AND P0, PT, R4, 0x1, PT ;  /* 0x000000010400780c */ /* 0x000fc60003f05270 */
[----:B------:R-:W-:-:S03]  /*2270*/  IMAD.HI.U32 R5, R9, R5, RZ ;  /* 0x0000000509057227 */ /* 0x000fc600078e00ff */
[----:B------:R-:W3:Y:S01]  /*2280*/  LDC.64 R2, c[0x0][0xb28] ;  /* 0x0002ca00ff027b82 */ /* 0x000ee20000000a00 */
[----:B-1----:R-:W-:-:S04]  /*2290*/  IMAD.HI.U32 R22, R8, R6, RZ ;  /* 0x0000000608167227 */ /* 0x002fc800078e00ff */
[----:B------:R-:W-:Y:S01]  /*22a0*/  IMAD.HI.U32 R23, R10, R6, RZ ;  /* 0x000000060a177227 */ /* 0x000fe200078e00ff */
[----:B------:R-:W-:Y:S02]  /*22b0*/  SHF.R.U32.HI R22, RZ, R7, R22 ;  /* 0x00000007ff167219 */ /* 0x000fe40000011616 */
[-C--:B--2---:R-:W-:Y:S02]  /*22c0*/  SHF.R.U32.HI R21, RZ, R14.reuse, R21 ;  /* 0x0000000eff157219 */ /* 0x084fe40000011615 */
[----:B------:R-:W-:Y:S02]  /*22d0*/  SHF.R.U32.HI R5, RZ, R14, R5 ;  /* 0x0000000eff057219 */ /* 0x000fe40000011605 */
[----:B------:R-:W-:Y:S02]  /*22e0*/  SEL R21, R0, R21, !P0 ;  /* 0x0000001500157207 */ /* 0x000fe40004000000 */
[----:B------:R-:W-:Y:S02]  /*22f0*/  SHF.R.U32.HI R23, RZ, R7, R23 ;  /* 0x00000007ff177219 */ /* 0x000fe40000011617 */
[----:B----4-:R-:W-:-:S02]  /*2300*/  ISETP.NE.AND P1, PT, R15, 0x1, PT ;  /* 0x000000010f00780c */ /* 0x010fc40003f25270 */
[----:B------:R-:W-:Y:S02]  /*2310*/  SEL R5, R9, R5, !P0 ;  /* 0x0000000509057207 */ /* 0x000fe40004000000 */
[----:B------:R-:W-:Y:S02]  /*2320*/  SEL R22, R8, R22, !P1 ;  /* 0x0000001608167207 */ /* 0x000fe40004800000 */
[----:B------:R-:W-:Y:S01]  /*2330*/  SEL R23, R10, R23, !P1 ;  /* 0x000000170a177207 */ /* 0x000fe20004800000 */
[----:B---3--:R-:W-:-:S04]  /*2340*/  IMAD.HI.U32 R20, R21, R2, RZ ;  /* 0x0000000215147227 */ /* 0x008fc800078e00ff */
        /* <DEDUP_REMOVED lines=10> */
[----:B------:R-:W-:-:S04]  /*23f0*/  @!P0 IMAD.HI.U32 R7, R23, R2, RZ ;  /* 0x0000000217078227 */ /* 0x000fc800078e00ff */
[----:B------:R-:W-:Y:S01]  /*2400*/  IMAD.MOV R2, RZ, RZ, -R6 ;  /* 0x000000ffff027224 */ /* 0x000fe200078e0a06 */
[----:B------:R-:W-:Y:S02]  /*2410*/  @!P0 SHF.R.U32.HI R3, RZ, R3, R7 ;  /* 0x00000003ff038219 */ /* 0x000fe40000011607 */
[----:B------:R-:W-:Y:S01]  /*2420*/  IADD3 R7, PT, PT, -R5, RZ, RZ ;  /* 0x000000ff05077210 */ /* 0x000fe20007ffe1ff */
[----:B------:R-:W-:Y:S01]  /*2430*/  IMAD R2, R40, R2, R5 ;  /* 0x0000000228027224 */ /* 0x000fe200078e0205 */
        /* <DEDUP_REMOVED lines=10> */
.L_x_41:
[----:B------:R-:W1:Y:S02]  /*24e0*/  LDCU UR8, c[0x0][0xb30] ;  /* 0x00016600ff0877ac */ /* 0x000e640008000800 */
[----:B-1----:R-:W-:-:S09]  /*24f0*/  UISETP.NE.AND UP0, UPT, UR8, 0x1, UPT ;  /* 0x000000010800788c */ /* 0x002fd2000bf05270 */
[----:B------:R-:W-:Y:S05]  /*2500*/  BRA.U UP0, `(.L_x_42) ;  /* 0x0000000100407547 */ /* 0x000fea000b800000 */
[----:B------:R-:W1:Y:S08]  /*2510*/  LDC.64 R4, c[0x0][0xb10] ;  /* 0x0002c400ff047b82 */ /* 0x000e700000000a00 */
[----:B------:R-:W2:Y:S08]  /*2520*/  LDC.64 R2, c[0x0][0xb18] ;  /* 0x0002c600ff027b82 */ /* 0x000eb00000000a00 */
[----:B------:R-:W4:Y:S08]  /*2530*/  LDC R6, c[0x0][0xb20] ;  /* 0x0002c800ff067b82 */ /* 0x000f300000000800 */
[----:B------:R-:W3:Y:S01]  /*2540*/  LDC R7, c[0x0][0xb0c] ;  /* 0x0002c300ff077b82 */ /* 0x000ee20000000800 */
[----:B-1----:R-:W-:-:S05]  /*2550*/  IMAD.HI.U32 R4, R10, R4, RZ ;  /* 0x000000040a047227 */ /* 0x002fca00078e00ff */
[----:B------:R-:W-:Y:S01]  /*2560*/  SHF.R.U32.HI R4, RZ, R5, R4 ;  /* 0x00000005ff047219 */ /* 0x000fe20000011604 */
[----:B--2---:R-:W-:Y:S01]  /*2570*/  IMAD.HI.U32 R3, R9, R3, RZ ;  /* 0x0000000309037227 */ /* 0x004fe200078e00ff */
[----:B------:R-:W-:-:S04]  /*2580*/  ISETP.NE.AND P0, PT, R2, 0x1, PT ;  /* 0x000000010200780c */ /* 0x000fc80003f05270 */
[----:B----4-:R-:W-:-:S04]  /*2590*/  SHF.R.U32.HI R3, RZ, R6, R3 ;  /* 0x00000006ff037219 */ /* 0x010fc80000011603 */
[----:B------:R-:W-:Y:S02]  /*25a0*/  SEL R3, R9, R3, !P0 ;  /* 0x0000000309037207 */ /* 0x000fe40004000000 */
[----:B---3--:R-:W-:-:S04]  /*25b0*/  ISETP.NE.AND P1, PT, R7, 0x1, PT ;  /* 0x000000010700780c */ /* 0x008fc80003f25270 */
[----:B------:R-:W-:-:S05]  /*25c0*/  SEL R4, R10, R4, !P1 ;  /* 0x000000040a047207 */ /* 0x000fca0004800000 */
[----:B------:R-:W-:Y:S02]  /*25d0*/  IMAD.IADD R5, R3, 0x1, -R4 ;  /* 0x0000000103057824 */ /* 0x000fe400078e0a04 */
[----:B------:R-:W-:Y:S02]  /*25e0*/  IMAD.IADD R3, R4, 0x1, -R3 ;  /* 0x0000000104037824 */ /* 0x000fe400078e0a03 */
[----:B------:R-:W-:Y:S02]  /*25f0*/  IMAD R10, R5, R7, R10 ;  /* 0x00000007050a7224 */ /* 0x000fe400078e020a */
[----:B------:R-:W-:-:S07]  /*2600*/  IMAD R9, R3, R2, R9 ;  /* 0x0000000203097224 */ /* 0x000fce00078e0209 */
.L_x_42:
[----:B------:R-:W-:Y:S01]  /*2610*/  VIADD R16, R16, 0x1 ;  /* 0x0000000110107836 */ /* 0x000fe20000000000 */
[----:B------:R-:W-:Y:S01]  /*2620*/  UPLOP3.LUT UP5, UPT, UPT, UPT, UPT, 0x80, 0x8 ;  /* 0x000000000008789c */ /* 0x000fe20003faf070 */
[----:B------:R-:W-:Y:S02]  /*2630*/  IMAD.IADD R14, R10, 0x1, R95 ;  /* 0x000000010a0e7824 */ /* 0x000fe400078e025f */
[----:B------:R-:W-:Y:S01]  /*2640*/  IMAD.IADD R15, R9, 0x1, R94 ;  /* 0x00000001090f7824 */ /* 0x000fe200078e025e */
[----:B------:R-:W-:-:S04]  /*2650*/  ISETP.NE.AND P0, PT, R16, 0x2, PT ;  /* 0x000000021000780c */ /* 0x000fc80003f05270 */
[----:B------:R-:W-:Y:S02]  /*2660*/  SEL R2, RZ, 0x1, P0 ;  /* 0x00000001ff027807 */ /* 0x000fe40000000000 */
[----:B------:R-:W-:Y:S02]  /*2670*/  SEL R16, R16, RZ, P0 ;  /* 0x000000ff10107207 */ /* 0x000fe40000000000 */
[----:B------:R-:W-:Y:S01]  /*2680*/  LOP3.LUT R13, R13, R2, RZ, 0x3c, !PT ;  /* 0x000000020d0d7212 */ /* 0x000fe200078e3cff */
[----:B------:R-:W-:Y:S06]  /*2690*/  @P2 BRA `(.L_x_43) ;  /* 0xfffffff000542947 */ /* 0x000fec000383ffff */
[----:B------:R-:W-:Y:S01]  /*26a0*/  UIADD3 UR4, UPT, UPT, UR4, 0x50, URZ ;  /* 0x0000005004047890 */ /* 0x000fe2000fffe0ff */
[----:B------:R-:W-:-:S03]  /*26b0*/  SHF.L.U32 R2, R17, 0x1f, RZ ;  /* 0x0000001f11027819 */ /* 0x000fc600000006ff */
[----:B------:R-:W-:-:S09]  /*26c0*/  ULEA UR5, UR13, UR4, 0x3 ;  /* 0x000000040d057291 */ /* 0x000fd2000f8e18ff */
[----:B------:R-:W1:Y:S02]  /*26d0*/  SYNCS.PHASECHK.TRANS64.TRYWAIT P0, [UR5], R2 ;  /* 0x00000002ff0075a7 */ /* 0x000e640008001105 */
[----:B-1----:R-:W-:Y:S05]  /*26e0*/  @!P0 BRA `(.L_x_44) ;  /* 0x0000005800c08947 */ /* 0x002fea0003800000 */
.L_x_146:
[----:B------:R-:W-:-:S04]  /*26f0*/  UIADD3 UR6, UPT, UPT, UR13, 0x1, URZ ;  /* 0x000000010d067890 */ /* 0x000fc8000fffe0ff */
[----:B------:R-:W-:-:S04]  /*2700*/  UISETP.NE.AND UP0, UPT, UR6, 0xa, UPT ;  /* 0x0000000a0600788c */ /* 0x000fc8000bf05270 */
[----:B------:R-:W-:Y:S02]  /*2710*/  USEL UR7, URZ, 0x1, UP0 ;  /* 0x00000001ff077887 */ /* 0x000fe40008000000 */
[----:B------:R-:W-:-:S04]  /*2720*/  USEL UR6, UR6, URZ, UP0 ;  /* 0x000000ff06067287 */ /* 0x000fc80008000000 */
[----:B------:R-:W-:Y:S01]  /*2730*/  ULEA UR5, UR6, UR4, 0x3 ;  /* 0x0000000406057291 */ /* 0x000fe2000f8e18ff */
[----:B-1----:R-:W-:-:S04]  /*2740*/  LOP3.LUT R2, R17, UR7, RZ, 0x3c, !PT ;  /* 0x0000000711027c12 */ /* 0x002fc8000f8e3cff */
[----:B------:R-:W-:-:S04]  /*2750*/  SHF.L.U32 R3, R2, 0x1f, RZ ;  /* 0x0000001f02037819 */ /* 0x000fc800000006ff */
[----:B------:R-:W1:Y:S02]  /*2760*/  SYNCS.PHASECHK.TRANS64.TRYWAIT P0, [UR5], R3 ;  /* 0x00000003ff0075a7 */ /* 0x000e640008001105 */
[----:B-1----:R-:W-:Y:S05]  /*2770*/  @!P0 BRA `(.L_x_45) ;  /* 0x0000005800b48947 */ /* 0x002fea0003800000 */
.L_x_148:
[----:B------:R-:W-:-:S04]  /*2780*/  UIADD3 UR6, UPT, UPT, UR6, 0x1, URZ ;  /* 0x0000000106067890 */ /* 0x000fc8000fffe0ff */
[----:B------:R-:W-:-:S04]  /*2790*/  UISETP.NE.AND UP0, UPT, UR6, 0xa, UPT ;  /* 0x0000000a0600788c */ /* 0x000fc8000bf05270 */
[----:B------:R-:W-:Y:S02]  /*27a0*/  USEL UR7, URZ, 0x1, UP0 ;  /* 0x00000001ff077887 */ /* 0x000fe40008000000 */
[----:B------:R-:W-:-:S04]  /*27b0*/  USEL UR6, UR6, URZ, UP0 ;  /* 0x000000ff06067287 */ /* 0x000fc80008000000 */
[----:B------:R-:W-:Y:S01]  /*27c0*/  ULEA UR5, UR6, UR4, 0x3 ;  /* 0x0000000406057291 */ /* 0x000fe2000f8e18ff */
[----:B------:R-:W-:-:S04]  /*27d0*/  LOP3.LUT R2, R2, UR7, RZ, 0x3c, !PT ;  /* 0x0000000702027c12 */ /* 0x000fc8000f8e3cff */
[----:B-1----:R-:W-:-:S04]  /*27e0*/  SHF.L.U32 R3, R2, 0x1f, RZ ;  /* 0x0000001f02037819 */ /* 0x002fc800000006ff */
[----:B------:R-:W1:Y:S02]  /*27f0*/  SYNCS.PHASECHK.TRANS64.TRYWAIT P0, [UR5], R3 ;  /* 0x00000003ff0075a7 */ /* 0x000e640008001105 */
[----:B-1----:R-:W-:Y:S05]  /*2800*/  @!P0 BRA `(.L_x_46) ;  /* 0x0000005800a88947 */ /* 0x002fea0003800000 */
.L_x_150:
        /* <DEDUP_REMOVED lines=9> */
.L_x_152:
        /* <DEDUP_REMOVED lines=9> */
.L_x_154:
        /* <DEDUP_REMOVED lines=9> */
.L_x_156:
        /* <DEDUP_REMOVED lines=9> */
.L_x_158:
        /* <DEDUP_REMOVED lines=9> */
.L_x_160:
        /* <DEDUP_REMOVED lines=9> */
.L_x_162:
[----:B------:R-:W-:-:S04]  /*2b70*/  UIADD3 UR6, UPT, UPT, UR6, 0x1, URZ ;  /* 0x0000000106067890 */ /* 0x000fc8000fffe0ff */
[----:B------:R-:W-:-:S04]  /*2b80*/  UISETP.NE.AND UP0, UPT, UR6, 0xa, UPT ;  /* 0x0000000a0600788c */ /* 0x000fc8000bf05270 */
[----:B------:R-:W-:Y:S02]  /*2b90*/  USEL UR5, URZ, 0x1, UP0 ;  /* 0x00000001ff057887 */ /* 0x000fe40008000000 */
[----:B------:R-:W-:-:S04]  /*2ba0*/  USEL UR6, UR6, URZ, UP0 ;  /* 0x000000ff06067287 */ /* 0x000fc80008000000 */
[----:B------:R-:W-:Y:S01]  /*2bb0*/  ULEA UR6, UR6, UR4, 0x3 ;  /* 0x0000000406067291 */ /* 0x000fe2000f8e18ff */
[----:B------:R-:W-:-:S04]  /*2bc0*/  LOP3.LUT R2, R2, UR5, RZ, 0x3c, !PT ;  /* 0x0000000502027c12 */ /* 0x000fc8000f8e3cff */
[----:B------:R-:W-:Y:S01]  /*2bd0*/  SHF.L.U32 R2, R2, 0x1f, RZ ;  /* 0x0000001f02027819 */ /* 0x000fe200000006ff */
[----:B-1-3--:R-:W-:-:S07]  /*2be0*/  IMAD.U32 R0, RZ, RZ, UR6 ;  /* 0x00000006ff007e24 */ /* 0x00afce000f8e00ff */
.L_x_53:
[----:B-1----:R1:W2:Y:S02]  /*2bf0*/  SYNCS.PHASECHK.TRANS64.TRYWAIT P0, [R0+URZ], R2 ;  /* 0x00000002000075a7 */ /* 0x0022a400080011ff */
[----:B--2---:R-:W-:Y:S05]  /*2c00*/  @!P0 NANOSLEEP.SYNCS 0x989680 ;  /* 0x009896800000895d */ /* 0x004fea0003900000 */
[----:B------:R-:W2:Y:S02]  /*2c10*/  @!P0 SYNCS.PHASECHK.TRANS64 P0, [R0+URZ], R2 ;  /* 0x00000002000085a7 */ /* 0x000ea400080010ff */
[----:B--2---:R-:W-:Y:S05]  /*2c20*/  @P0 EXIT ;  /* 0x000000000000094d */ /* 0x004fea0003800000 */
[----:B------:R-:W-:Y:S05]  /*2c30*/  BRA `(.L_x_53) ;  /* 0xfffffffc00ec7947 */ /* 0x000fea000383ffff */
.L_x_23:
[----:B------:R-:W-:-:S04]  /*2c40*/  UISETP.NE.AND UP1, UPT, UR37, URZ, UPT ;  /* 0x000000ff2500728c */ /* 0x000fc8000bf25270 */
[----:B------:R-:W-:-:S09]  /*2c50*/  UISETP.NE.OR UP1, UPT, UR10, 0x1, UP1 ;  /* 0x000000010a00788c */ /* 0x000fd20008f25670 */
[----:B------:R-:W-:Y:S05]  /*2c60*/  BRA.U UP1, `(.L_x_54) ;  /* 0x00000005014c7547 */ /* 0x000fea000b800000 */
[----:B------:R-:W-:Y:S01]  /*2c70*/  HFMA2 R11, -RZ, RZ, 0, 0 ;  /* 0x00000000ff0b7431 */ /* 0x000fe200000001ff */
[----:B------:R-:W-:Y:S01]  /*2c80*/  ISETP.GE.U32.AND P2, PT, R10, 0x2, PT ;  /* 0x000000020a00780c */ /* 0x000fe20003f46070 */
[----:B------:R-:W-:Y:S01]  /*2c90*/  IMAD.MOV.U32 R12, RZ, RZ, 0x1 ;  /* 0x00000001ff0c7424 */ /* 0x000fe200078e00ff */
[----:B------:R-:W-:Y:S01]  /*2ca0*/  CS2R R8, SRZ ;  /* 0x0000000000087805 */ /* 0x000fe2000001ff00 */
[----:B------:R-:W-:Y:S01]  /*2cb0*/  IMAD.MOV.U32 R3, RZ, RZ, RZ ;  /* 0x000000ffff037224 */ /* 0x000fe200078e00ff */
[----:B------:R-:W-:Y:S01]  /*2cc0*/  UMOV UR4, 0x400 ;  /* 0x0000040000047882 */ /* 0x000fe20000000000 */
[----:B------:R-:W-:Y:S01]  /*2cd0*/  UMOV UR6, URZ ;  /* 0x000000ff00067c82 */ /* 0x000fe20008000000 */
[----:B------:R-:W-:-:S12]  /*2ce0*/  ULEA UR37, UR37, UR4, 0x18 ;  /* 0x0000000425257291 */ /* 0x000fd8000f8ec0ff */
.L_x_58:
[----:B------:R-:W-:Y:S02]  /*2cf0*/  LEA R0, R3, UR37, 0x3 ;  /* 0x0000002503007c11 */ /* 0x000fe4000f8e18ff */
[----:B------:R-:W-:-:S03]  /*2d00*/  SHF.L.U32 R4, R8, 0x1f, RZ ;  /* 0x0000001f08047819 */ /* 0x000fc600000006ff */
[----:B------:R-:W-:Y:S01]  /*2d10*/  VIADD R5, R0, 0x150 ;  /* 0x0000015000057836 */ /* 0x000fe20000000000 */
[----:B------:R-:W1:Y:S02]  /*2d20*/  SYNCS.PHASECHK.TRANS64.TRYWAIT P0, [R0+URZ+0x140], R4 ;  /* 0x00014004000075a7 */ /* 0x000e6400080011ff */
[----:B-1----:R-:W-:Y:S05]  /*2d30*/  @!P0 BRA `(.L_x_55) ;  /* 0x0000005800048947 */ /* 0x002fea0003800000 */
.L_x_163:
[----:B------:R-:W-:Y:S01]  /*2d40*/  ULEA UR5, UR6, UR37, 0x3 ;  /* 0x0000002506057291 */ /* 0x000fe2000f8e18ff */
[----:B-1----:R-:W-:Y:S01]  /*2d50*/  PRMT R0, RZ, 0x654, R5 ;  /* 0x00000654ff007816 */ /* 0x002fe20000000005 */
[----:B------:R-:W-:Y:S01]  /*2d60*/  @!P2 IMAD.MOV.U32 R4, RZ, RZ, 0x10 ;  /* 0x00000010ff04a424 */ /* 0x000fe200078e00ff */
[----:B------:R-:W-:Y:S01]  /*2d70*/  SHF.L.U32 R5, R12, 0x1f, RZ ;  /* 0x0000001f0c057819 */ /* 0x000fe200000006ff */
[----:B------:R-:W-:Y:S01]  /*2d80*/  UIADD3 UR4, UPT, UPT, UR5, 0xe0, URZ ;  /* 0x000000e005047890 */ /* 0x000fe2000fffe0ff */
[----:B------:R1:W-:Y:S05]  /*2d90*/  SYNCS.ARRIVE.TRANS64.RED.A1T0 RZ, [R0+URZ], RZ ;  /* 0x000000ff00ff79a7 */ /* 0x0003ea00081004ff */
[----:B------:R-:W-:Y:S01]  /*2da0*/  IMAD.U32 R6, RZ, RZ, UR4 ;  /* 0x00000004ff067e24 */ /* 0x000fe2000f8e00ff */
[----:B------:R-:W2:Y:S04]  /*2db0*/  SYNCS.PHASECHK.TRANS64.TRYWAIT P0, [UR5+0xf0], R5 ;  /* 0x0000f005ff0075a7 */ /* 0x000ea80008001105 */
[----:B------:R-:W-:Y:S01]  /*2dc0*/  PRMT R6, R10, 0x654, R6 ;  /* 0x000006540a067816 */ /* 0x000fe20000000006 */
[----:B-12---:R-:W-:Y:S06]  /*2dd0*/  @!P0 BRA `(.L_x_56) ;  /* 0x0000005400f08947 */ /* 0x006fec0003800000 */
.L_x_165:
[----:B------:R-:W-:Y:S01]  /*2de0*/  ULEA UR4, UR6, UR37, 0x4 ;  /* 0x0000002506047291 */ /* 0x000fe2000f8e20ff */
[----:B------:R-:W-:Y:S01]  /*2df0*/  SEL R2, R6, R2, !P2 ;  /* 0x0000000206027207 */ /* 0x000fe20005000000 */
[----:B------:R-:W-:Y:S01]  /*2e00*/  UIADD3 UR5, UPT, UPT, UR5, 0xe0, URZ ;  /* 0x000000e005057890 */ /* 0x000fe2000fffe0ff */
[----:B-1----:R-:W-:Y:S01]  /*2e10*/  LEA R0, R11, UR37, 0x3 ;  /* 0x000000250b007c11 */ /* 0x002fe2000f8e18ff */
[----:B------:R-:W-:Y:S01]  /*2e20*/  UIADD3 UR4, UPT, UPT, UR4, 0x170, URZ ;  /* 0x0000017004047890 */ /* 0x000fe2000fffe0ff */
[----:B------:R1:W-:Y:S01]  /*2e30*/  @!P2 SYNCS.ARRIVE.TRANS64.RED RZ, [R2+URZ], R4 ;  /* 0x0000000402ffa9a7 */ /* 0x0003e200080004ff */
[----:B------:R-:W-:Y:S01]  /*2e40*/  UIADD3 UR6, UPT, UPT, UR6, 0x1, URZ ;  /* 0x0000000106067890 */ /* 0x000fe2000fffe0ff */
[----:B------:R-:W-:-:S03]  /*2e50*/  VIADD R3, R3, 0x1 ;  /* 0x0000000103037836 */ /* 0x000fc60000000000 */
[----:B------:R-:W-:Y:S02]  /*2e60*/  UISETP.NE.AND UP0, UPT, UR6, 0x2, UPT ;  /* 0x000000020600788c */ /* 0x000fe4000bf05270 */
[----:B------:R-:W-:Y:S01]  /*2e70*/  ISETP.NE.AND P0, PT, R3, 0x2, PT ;  /* 0x000000020300780c */ /* 0x000fe20003f05270 */
[----:B------:R-:W-:Y:S06]  /*2e80*/  UGETNEXTWORKID.BROADCAST [UR4], [UR5] ;  /* 0x00000000040073ca */ /* 0x000fec0008000100 */
[----:B------:R-:W-:Y:S02]  /*2e90*/  USEL UR4, URZ, 0x1, UP0 ;  /* 0x00000001ff047887 */ /* 0x000fe40008000000 */
[----:B------:R-:W-:-:S04]  /*2ea0*/  USEL UR6, UR6, URZ, UP0 ;  /* 0x000000ff06067287 */ /* 0x000fc80008000000 */
[----:B------:R-:W-:Y:S02]  /*2eb0*/  LOP3.LUT R12, R12, UR4, RZ, 0x3c, !PT ;  /* 0x000000040c0c7c12 */ /* 0x000fe4000f8e3cff */
[----:B-1----:R-:W-:-:S04]  /*2ec0*/  SHF.L.U32 R4, R9, 0x1f, RZ ;  /* 0x0000001f09047819 */ /* 0x002fc800000006ff */
[----:B------:R-:W1:Y:S02]  /*2ed0*/  SYNCS.PHASECHK.TRANS64.TRYWAIT P1, [R0+URZ+0xe0], R4 ;  /* 0x0000e004000075a7 */ /* 0x000e6400080211ff */
[----:B-1----:R-:W-:Y:S05]  /*2ee0*/  @!P1 BRA `(.L_x_57) ;  /* 0x0000005400c49947 */ /* 0x002fea0003800000 */
.L_x_166:
[----:B-1----:R-:W-:Y:S01]  /*2ef0*/  LEA R4, R11, UR37, 0x4 ;  /* 0x000000250b047c11 */ /* 0x002fe2000f8e20ff */
[----:B------:R-:W-:Y:S01]  /*2f00*/  VIADD R0, R0, 0xf0 ;  /* 0x000000f000007836 */ /* 0x000fe20000000000 */
[----:B------:R-:W-:Y:S01]  /*2f10*/  SEL R3, R3, RZ, P0 ;  /* 0x000000ff03037207 */ /* 0x000fe20000000000 */
[----:B------:R-:W-:-:S03]  /*2f20*/  VIADD R11, R11, 0x1 ;  /* 0x000000010b0b7836 */ /* 0x000fc60000000000 */
[----:B------:R-:W1:Y:S01]  /*2f30*/  LDS.128 R4, [R4+0x170] ;  /* 0x0001700004047984 */ /* 0x000e620000000c00 */
[----:B------:R-:W-:Y:S02]  /*2f40*/  PRMT R0, RZ, 0x654, R0 ;  /* 0x00000654ff007816 */ /* 0x000fe40000000000 */
[C---:B------:R-:W-:Y:S01]  /*2f50*/  ISETP.NE.AND P1, PT, R11.reuse, 0x2, PT ;  /* 0x000000020b00780c */ /* 0x040fe20003f25270 */
[----:B------:R-:W-:Y:S01]  /*2f60*/  @!PT LDS RZ, [RZ] ;  /* 0x00000000fffff984 */ /* 0x000fe20000000800 */
[----:B------:R-:W-:Y:S01]  /*2f70*/  @!PT LDS RZ, [RZ] ;  /* 0x00000000fffff984 */ /* 0x000fe20000000800 */
[----:B------:R-:W-:Y:S01]  /*2f80*/  @!PT LDS RZ, [RZ] ;  /* 0x00000000fffff984 */ /* 0x000fe20000000800 */
[----:B------:R-:W-:Y:S01]  /*2f90*/  @!PT LDS RZ, [RZ] ;  /* 0x00000000fffff984 */ /* 0x000fe20000000800 */
[----:B------:R2:W-:Y:S06]  /*2fa0*/  MEMBAR.ALL.CTA ;  /* 0x0000000000007992 */ /* 0x0005ec0000008000 */
[----:B--2---:R-:W2:Y:S01]  /*2fb0*/  FENCE.VIEW.ASYNC.S ;  /* 0x00000000000073c6 */ /* 0x004ea20000000000 */
[----:B------:R-:W-:Y:S01]  /*2fc0*/  SEL R11, R11, RZ, P1 ;  /* 0x000000ff0b0b7207 */ /* 0x000fe20000800000 */
[----:B--2---:R2:W-:Y:S01]  /*2fd0*/  SYNCS.ARRIVE.TRANS64.RED.A1T0 RZ, [R0+URZ], RZ ;  /* 0x000000ff00ff79a7 */ /* 0x0045e200081004ff */
[----:B-1----:R-:W-:-:S02]  /*2fe0*/  LOP3.LUT P3, RZ, R6, 0x1, RZ, 0xc0, !PT ;  /* 0x0000000106ff7812 */ /* 0x002fc4000786c0ff */
[----:B------:R-:W-:-:S04]  /*2ff0*/  SEL R4, RZ, 0x1, P1 ;  /* 0x00000001ff047807 */ /* 0x000fc80000800000 */
[----:B------:R-:W-:Y:S02]  /*3000*/  LOP3.LUT R9, R9, R4, RZ, 0x3c, !PT ;  /* 0x0000000409097212 */ /* 0x000fe400078e3cff */
[----:B--2---:R-:W-:-:S04]  /*3010*/  SEL R0, RZ, 0x1, P0 ;  /* 0x00000001ff007807 */ /* 0x004fc80000000000 */
[----:B------:R-:W-:Y:S01]  /*3020*/  LOP3.LUT R8, R8, R0, RZ, 0x3c, !PT ;  /* 0x0000000008087212 */ /* 0x000fe200078e3cff */
[----:B------:R-:W-:Y:S06]  /*3030*/  @P3 BRA `(.L_x_58) ;  /* 0xfffffffc002c3947 */ /* 0x000fec000383ffff */
[----:B------:R-:W-:Y:S01]  /*3040*/  ULEA UR5, UR6, UR37, 0x3 ;  /* 0x0000002506057291 */ /* 0x000fe2000f8e18ff */
[----:B------:R-:W-:-:S08]  /*3050*/  SHF.L.U32 R2, R12, 0x1f, RZ ;  /* 0x0000001f0c027819 */ /* 0x000fd000000006ff */
[----:B------:R-:W1:Y:S02]  /*3060*/  SYNCS.PHASECHK.TRANS64 P0, [UR5+0xf0], R2 ;  /* 0x0000f002ff0075a7 */ /* 0x000e640008001005 */
[----:B-1----:R-:W-:Y:S05]  /*3070*/  @P0 BRA `(.L_x_59) ;  /* 0x0000000000080947 */ /* 0x002fea0003800000 */
[----:B------:R-:W1:Y:S02]  /*3080*/  SYNCS.PHASECHK.TRANS64.TRYWAIT P0, [UR5+0xf0], R2 ;  /* 0x0000f002ff0075a7 */ /* 0x000e640008001105 */
[----:B-1----:R-:W-:Y:S05]  /*3090*/  @!P0 BRA `(.L_x_60) ;  /* 0x00000054006c8947 */ /* 0x002fea0003800000 */
.L_x_59:
[----:B------:R-:W-:-:S04]  /*30a0*/  UIADD3 UR4, UPT, UPT, UR6, 0x1, URZ ;  /* 0x0000000106047890 */ /* 0x000fc8000fffe0ff */
[----:B------:R-:W-:-:S04]  /*30b0*/  UISETP.NE.AND UP0, UPT, UR4, 0x2, UPT ;  /* 0x000000020400788c */ /* 0x000fc8000bf05270 */
[----:B------:R-:W-:Y:S02]  /*30c0*/  USEL UR7, URZ, 0x1, UP0 ;  /* 0x00000001ff077887 */ /* 0x000fe40008000000 */
[----:B------:R-:W-:-:S04]  /*30d0*/  USEL UR4, UR4, URZ, UP0 ;  /* 0x000000ff04047287 */ /* 0x000fc80008000000 */
[----:B------:R-:W-:Y:S01]  /*30e0*/  ULEA UR4, UR4, UR37, 0x3 ;  /* 0x0000002504047291 */ /* 0x000fe2000f8e18ff */
[----:B-1----:R-:W-:-:S04]  /*30f0*/  LOP3.LUT R2, R12, UR7, RZ, 0x3c, !PT ;  /* 0x000000070c027c12 */ /* 0x002fc8000f8e3cff */
[----:B------:R-:W-:-:S04]  /*3100*/  SHF.L.U32 R0, R2, 0x1f, RZ ;  /* 0x0000001f02007819 */ /* 0x000fc800000006ff */
[----:B------:R-:W1:Y:S02]  /*3110*/  SYNCS.PHASECHK.TRANS64 P0, [UR4+0xf0], R0 ;  /* 0x0000f000ff0075a7 */ /* 0x000e640008001004 */
[----:B-1----:R-:W-:Y:S05]  /*3120*/  @P0 EXIT ;  /* 0x000000000000094d */ /* 0x002fea0003800000 */
[----:B------:R-:W-:Y:S02]  /*3130*/  SHF.L.U32 R2, R2, 0x1f, RZ ;  /* 0x0000001f02027819 */ /* 0x000fe400000006ff */
[----:B------:R-:W-:-:S07]  /*3140*/  MOV R0, UR4 ;  /* 0x0000000400007c02 */ /* 0x000fce0008000f00 */
.L_x_61:
[----:B-1----:R1:W2:Y:S02]  /*3150*/  SYNCS.PHASECHK.TRANS64.TRYWAIT P0, [R0+URZ+0xf0], R2 ;  /* 0x0000f002000075a7 */ /* 0x0022a400080011ff */
[----:B--2---:R-:W-:Y:S05]  /*3160*/  @!P0 NANOSLEEP.SYNCS 0x989680 ;  /* 0x009896800000895d */ /* 0x004fea0003900000 */
[----:B------:R-:W2:Y:S02]  /*3170*/  @!P0 SYNCS.PHASECHK.TRANS64 P0, [R0+URZ+0xf0], R2 ;  /* 0x0000f002000085a7 */ /* 0x000ea400080010ff */
[----:B--2---:R-:W-:Y:S05]  /*3180*/  @P0 EXIT ;  /* 0x000000000000094d */ /* 0x004fea0003800000 */
[----:B------:R-:W-:Y:S05]  /*3190*/  BRA `(.L_x_61) ;  /* 0xfffffffc00ec7947 */ /* 0x000fea000383ffff */
.L_x_54:
[----:B------:R-:W-:Y:S05]  /*31a0*/  BRA.U UP4, `(.L_x_62) ;  /* 0x0000001104d87547 */ /* 0x000fea000b800000 */
[----:B------:R-:W-:Y:S01]  /*31b0*/  UMOV UR6, 0x40 ;  /* 0x0000004000067882 */ /* 0x000fe20000000000 */
[----:B------:R-:W-:Y:S01]  /*31c0*/  NOP ;  /* 0x0000000000007918 */ /* 0x000fe20000000000 */
[----:B------:R-:W-:Y:S01]  /*31d0*/  ULEA UR6, UR37, UR6, 0x18 ;  /* 0x0000000625067291 */ /* 0x000fe2000f8ec0ff */
[----:B------:R-:W-:Y:S02]  /*31e0*/  UMOV UR7, 0x400 ;  /* 0x0000040000077882 */ /* 0x000fe40000000000 */
[----:B------:R-:W-:-:S06]  /*31f0*/  ULEA UR37, UR37, UR7, 0x18 ;  /* 0x0000000725257291 */ /* 0x000fcc000f8ec0ff */
[----:B------:R-:W1:Y:S02]  /*3200*/  LDS.U8 R2, [UR6+0x1c] ;  /* 0x00001c06ff027984 */ /* 0x000e640008000000 */
[----:B-1----:R-:W-:-:S13]  /*3210*/  ISETP.NE.AND P0, PT, R2, RZ, PT ;  /* 0x000000ff0200720c */ /* 0x002fda0003f05270 */
[----:B------:R-:W-:Y:S05]  /*3220*/  @P0 BRA `(.L_x_63) ;  /* 0x0000000400080947 */ /* 0x000fea0003800000 */
[----:B------:R-:W-:Y:S02]  /*3230*/  UISETP.NE.U32.AND UP0, UPT, UR5, 0x1, UPT ;  /* 0x000000010500788c */ /* 0x000fe4000bf05070 */
[----:B------:R-:W-:-:S07]  /*3240*/  UIADD3 UR8, UPT, UPT, UR6, 0x8, URZ ;  /* 0x0000000806087890 */ /* 0x000fce000fffe0ff */
[----:B------:R-:W-:Y:S05]  /*3250*/  BRA.U !UP0, `(.L_x_64) ;  /* 0x00000001089c7547 */ /* 0x000fea000b800000 */
[----:B------:R-:W-:Y:S01]  /*3260*/  ELECT P0, URZ, PT ;  /* 0x0000000000ff782f */ /* 0x000fe20003800000 */
[----:B------:R-:W-:-:S12]  /*3270*/  BSSY B0, `(.L_x_64) ;  /* 0x0000025000007945 */ /* 0x000fd80003800000 */
[----:B------:R-:W-:Y:S05]  /*3280*/  @!P0 BRA `(.L_x_65) ;  /* 0x00000000008c8947 */ /* 0x000fea0003800000 */
[----:B------:R-:W-:-:S05]  /*3290*/  UMOV UR7, 0x10 ;  /* 0x0000001000077882 */ /* 0x000fca0000000000 */
[----:B------:R-:W-:Y:S04]  /*32a0*/  DEPBAR.LE SB1, 0x36 ;  /* 0x00009d800000791a */ /* 0x000fe80000000000 */
[----:B------:R-:W1:Y:S02]  /*32b0*/  UTCATOMSWS.2CTA.FIND_AND_SET.ALIGN UP1, UR7, UR7 ;  /* 0x00000007000775e3 */ /* 0x000e640008220800 */
[----:B-1----:R-:W-:Y:S01]  /*32c0*/  MOV R10, UR7 ;  /* 0x00000007000a7c02 */ /* 0x002fe20008000f00 */
[----:B------:R-:W-:Y:S06]  /*32d0*/  BRA.U UP1, `(.L_x_66) ;  /* 0x0000000101187547 */ /* 0x000fec000b800000 */
.L_x_67:
[----:B------:R-:W-:Y:S05]  /*32e0*/  NANOSLEEP 0x64 ;  /* 0x000000640000795d */ /* 0x000fea0003800000 */
[----:B------:R-:W-:-:S05]  /*32f0*/  UMOV UR7, 0x10 ;  /* 0x0000001000077882 */ /* 0x000fca0000000000 */
[----:B------:R-:W-:Y:S04]  /*3300*/  DEPBAR.LE SB1, 0x36 ;  /* 0x00009d800000791a */ /* 0x000fe80000000000 */
[----:B------:R-:W1:Y:S02]  /*3310*/  UTCATOMSWS.2CTA.FIND_AND_SET.ALIGN UP1, UR7, UR7 ;  /* 0x00000007000775e3 */ /* 0x000e640008220800 */
[----:B-1----:R-:W-:Y:S01]  /*3320*/  MOV R10, UR7 ;  /* 0x00000007000a7c02 */ /* 0x002fe20008000f00 */
[----:B------:R-:W-:Y:S05]  /*3330*/  BRA.U !UP1, `(.L_x_67) ;  /* 0xfffffffd09e87547 */ /* 0x000fea000b83ffff */
.L_x_66:
[----:B------:R-:W1:Y:S01]  /*3340*/  LDS R5, [UR6+0x10] ;  /* 0x00001006ff057984 */ /* 0x000e620008000800 */
[----:B------:R-:W-:Y:S01]  /*3350*/  IMAD.U32 R3, RZ, RZ, UR37 ;  /* 0x00000025ff037e24 */ /* 0x000fe2000f8e00ff */
[----:B------:R-:W-:-:S03]  /*3360*/  MOV R2, UR4 ;  /* 0x0000000400027c02 */ /* 0x000fc60008000f00 */
[----:B------:R-:W-:Y:S01]  /*3370*/  VIADD R3, R3, 0x190 ;  /* 0x0000019003037836 */ /* 0x000fe20000000000 */
[----:B-1----:R-:W-:-:S04]  /*3380*/  SHF.L.U32 R5, R5, 0x1f, RZ ;  /* 0x0000001f05057819 */ /* 0x002fc800000006ff */
[----:B------:R-:W1:Y:S02]  /*3390*/  SYNCS.PHASECHK.TRANS64.TRYWAIT P0, [UR6+0x8], R5 ;  /* 0x00000805ff0075a7 */ /* 0x000e640008001106 */
[----:B-1----:R-:W-:Y:S05]  /*33a0*/  @P0 BRA `(.L_x_68) ;  /* 0x0000000000080947 */ /* 0x002fea0003800000 */
[----:B------:R-:W1:Y:S02]  /*33b0*/  SYNCS.PHASECHK.TRANS64.TRYWAIT P0, [UR6+0x8], R5 ;  /* 0x00000805ff0075a7 */ /* 0x000e640008001106 */
[----:B-1----:R-:W-:Y:S05]  /*33c0*/  @!P0 BRA `(.L_x_69) ;  /* 0x0000005000b88947 */ /* 0x002fea0003800000 */
.L_x_68:
[----:B-1----:R-:W-:Y:S01]  /*33d0*/  HFMA2 R4, -RZ, RZ, 0, 5.9604644775390625e-08 ;  /* 0x00000001ff047431 */ /* 0x002fe200000001ff */
[----:B------:R-:W-:Y:S01]  /*33e0*/  UPRMT UR7, UR4, 0x654, UR8 ;  /* 0x0000065404077896 */ /* 0x000fe20008000008 */
[----:B------:R-:W-:Y:S01]  /*33f0*/  IMAD.MOV.U32 R7, RZ, RZ, 0xffff ;  /* 0x0000ffffff077424 */ /* 0x000fe200078e00ff */
[----:B------:R-:W-:Y:S01]  /*3400*/  PRMT R2, R2, 0x654, R3 ;  /* 0x0000065402027816 */ /* 0x000fe20000000003 */
[----:B------:R-:W-:Y:S02]  /*3410*/  IMAD.MOV.U32 R5, RZ, RZ, 0x4 ;  /* 0x00000004ff057424 */ /* 0x000fe400078e00ff */
[----:B------:R-:W-:Y:S01]  /*3420*/  IMAD.SHL.U32 R9, R10, 0x20, RZ ;  /* 0x000000200a097824 */ /* 0x000fe200078e00ff */
[----:B------:R-:W-:Y:S02]  /*3430*/  MOV R3, UR7 ;  /* 0x0000000700037c02 */ /* 0x000fe40008000f00 */
[-C--:B------:R-:W-:Y:S01]  /*3440*/  SHF.L.U32 R7, R7, R10.reuse, RZ ;  /* 0x0000000a07077219 */ /* 0x080fe200000006ff */
[----:B------:R1:W-:Y:S01]  /*3450*/  SYNCS.ARRIVE.TRANS64.RED RZ, [UR7], R5 ;  /* 0x00000005ffff79a7 */ /* 0x0003e20008000407 */
[----:B------:R-:W-:Y:S01]  /*3460*/  SHF.L.U32 R6, R4, R10, RZ ;  /* 0x0000000a04067219 */ /* 0x000fe200000006ff */
[----:B------:R1:W-:Y:S04]  /*3470*/  STS [UR37+0x190], R9 ;  /* 0x00019009ff007988 */ /* 0x0003e80008000825 */
[----:B------:R1:W-:Y:S04]  /*3480*/  STAS [R2.64], R10 ;  /* 0x0000000a02007dbd */ /* 0x0003e8000c0008ff */
[----:B------:R1:W-:Y:S04]  /*3490*/  ATOMS.OR RZ, [UR6+0x14], R7 ;  /* 0x00001407ffff798c */ /* 0x0003e8000b000006 */
[----:B------:R1:W-:Y:S04]  /*34a0*/  ATOMS.OR RZ, [UR6+0x18], R6 ;  /* 0x00001806ffff798c */ /* 0x0003e8000b000006 */
[----:B------:R1:W-:Y:S02]  /*34b0*/  ATOMS.XOR RZ, [UR6+0x10], R4 ;  /* 0x00001004ffff798c */ /* 0x0003e4000b800006 */
.L_x_65:
[----:B------:R-:W-:Y:S05]  /*34c0*/  BSYNC B0 ;  /* 0x0000000000007941 */ /* 0x000fea0003800000 */
.L_x_64:
[----:B------:R-:W-:Y:S05]  /*34d0*/  BRA.U UP0, `(.L_x_70) ;  /* 0x00000001006c7547 */ /* 0x000fea000b800000 */
[----:B------:R-:W-:-:S03]  /*34e0*/  UMOV UR7, 0xffffffff ;  /* 0xffffffff00077882 */ /* 0x000fc60000000000 */
[----:B------:R-:W-:Y:S05]  /*34f0*/  BRA.DIV UR7, `(.L_x_71) ;  /* 0x0000005207847947 */ /* 0x000fea000b800000 */
[----:B------:R-:W-:-:S13]  /*3500*/  ELECT P6, URZ, PT ;  /* 0x0000000000ff782f */ /* 0x000fda00038c0000 */
.L_x_170:
[----:B------:R-:W-:Y:S05]  /*3510*/  @!P6 BRA `(.L_x_70) ;  /* 0x00000000005ce947 */ /* 0x000fea0003800000 */
[----:B-1----:R-:W1:Y:S02]  /*3520*/  LDS R3, [UR6+0x10] ;  /* 0x00001006ff037984 */ /* 0x002e640008000800 */
[----:B-1----:R-:W-:-:S04]  /*3530*/  SHF.L.U32 R3, R3, 0x1f, RZ ;  /* 0x0000001f03037819 */ /* 0x002fc800000006ff */
[----:B------:R-:W1:Y:S02]  /*3540*/  SYNCS.PHASECHK.TRANS64.TRYWAIT P0, [UR6+0x8], R3 ;  /* 0x00000803ff0075a7 */ /* 0x000e640008001106 */
[----:B-1----:R-:W-:Y:S05]  /*3550*/  @P0 BRA `(.L_x_72) ;  /* 0x0000000000080947 */ /* 0x002fea0003800000 */
[----:B------:R-:W1:Y:S02]  /*3560*/  SYNCS.PHASECHK.TRANS64.TRYWAIT P0, [UR6+0x8], R3 ;  /* 0x00000803ff0075a7 */ /* 0x000e640008001106 */
[----:B-1----:R-:W-:Y:S05]  /*3570*/  @!P0 BRA `(.L_x_73) ;  /* 0x0000005000848947 */ /* 0x002fea0003800000 */
.L_x_72:
[----:B------:R-:W2:Y:S01]  /*3580*/  LDS R5, [UR37+0x190] ;  /* 0x00019025ff057984 */ /* 0x000ea20008000800 */
[----:B-1----:R-:W-:Y:S02]  /*3590*/  HFMA2 R2, -RZ, RZ, 0, 5.9604644775390625e-08 ;  /* 0x00000001ff027431 */ /* 0x002fe400000001ff */
[----:B------:R-:W-:Y:S01]  /*35a0*/  IMAD.MOV.U32 R3, RZ, RZ, 0xffff ;  /* 0x0000ffffff037424 */ /* 0x000fe200078e00ff */
[----:B------:R-:W-:Y:S01]  /*35b0*/  UPRMT UR7, UR4, 0x654, UR8 ;  /* 0x0000065404077896 */ /* 0x000fe20008000008 */
[----:B--2---:R-:W-:-:S03]  /*35c0*/  IMAD.SHL.U32 R4, R5, 0x20, RZ ;  /* 0x0000002005047824 */ /* 0x004fc600078e00ff */
[-C--:B------:R-:W-:Y:S02]  /*35d0*/  SHF.L.U32 R3, R3, R5.reuse, RZ ;  /* 0x0000000503037219 */ /* 0x080fe400000006ff */
[----:B------:R-:W-:Y:S01]  /*35e0*/  SHF.L.U32 R5, R2, R5, RZ ;  /* 0x0000000502057219 */ /* 0x000fe200000006ff */
[----:B------:R2:W-:Y:S04]  /*35f0*/  STS [UR37+0x190], R4 ;  /* 0x00019004ff007988 */ /* 0x0005e80008000825 */
[----:B------:R2:W-:Y:S04]  /*3600*/  ATOMS.OR RZ, [UR6+0x14], R3 ;  /* 0x00001403ffff798c */ /* 0x0005e8000b000006 */
[----:B------:R2:W-:Y:S01]  /*3610*/  ATOMS.OR RZ, [UR6+0x18], R5 ;  /* 0x00001805ffff798c */ /* 0x0005e2000b000006 */
[----:B------:R-:W-:Y:S03]  /*3620*/  SYNCS.ARRIVE.TRANS64.RED.A1T0 RZ, [UR7], RZ ;  /* 0x000000ffffff79a7 */ /* 0x000fe60008100407 */
[----:B------:R2:W-:Y:S01]  /*3630*/  ATOMS.XOR RZ, [UR6+0x10], R2 ;  /* 0x00001002ffff798c */ /* 0x0005e2000b800006 */
[----:B------:R-:W-:Y:S05]  /*3640*/  BRA `(.L_x_70) ;  /* 0x0000000000107947 */ /* 0x000fea0003800000 */
.L_x_63:
[----:B------:R-:W-:-:S05]  /*3650*/  MOV R2, 0xffffffff ;  /* 0xffffffff00027802 */ /* 0x000fca0000000f00 */
[----:B------:R1:W-:Y:S02]  /*3660*/  STS [UR37+0x190], R2 ;  /* 0x00019002ff007988 */ /* 0x0003e40008000825 */
[----:B-1----:R-:W-:Y:S02]  /*3670*/  MOV R2, 0x3690 ;  /* 0x0000369000027802 */ /* 0x002fe40000000f00 */
[----:B-----5:R-:W-:Y:S05]  /*3680*/  CALL.REL.NOINC `($__internal_1_$__cuda_sm10x_tcgen05_guardrail_trap_phase_invalid_during_alloc) ;  /* 0x0000005400e47944 */ /* 0x020fea0003c00000 */
.L_x_70:
[----:B------:R-:W-:Y:S05]  /*3690*/  WARPSYNC.ALL ;  /* 0x0000000000007948 */ /* 0x000fea0003800000 */
[----:B------:R-:W3:Y:S01]  /*36a0*/  S2UR UR7, SR_CgaCtaId ;  /* 0x00000000000779c3 */ /* 0x000ee20000008800 */
[----:B------:R-:W-:Y:S01]  /*36b0*/  UMOV UR6, 0x400 ;  /* 0x0000040000067882 */ /* 0x000fe20000000000 */
[----:B------:R-:W-:-:S06]  /*36c0*/  NOP ;  /* 0x0000000000007918 */ /* 0x000fcc0000000000 */
[----:B------:R-:W-:Y:S06]  /*36d0*/  BAR.ARV 0x6, 0xa0 ;  /* 0x0182800000007b1d */ /* 0x000fec0000002000 */
[----:B------:R-:W4:Y:S01]  /*36e0*/  LDCU UR8, c[0x0][0x38c] ;  /* 0x00007180ff0877ac */ /* 0x000f220008000800 */
[----:B------:R-:W-:Y:S01]  /*36f0*/  LOP3.LUT R0, R0, 0xffff, RZ, 0xc0, !PT ;  /* 0x0000ffff00007812 */ /* 0x000fe200078ec0ff */
[----:B-1----:R-:W-:Y:S01]  /*3700*/  IMAD.MOV.U32 R9, RZ, RZ, 0x1 ;  /* 0x00000001ff097424 */ /* 0x002fe200078e00ff */
[----:B------:R-:W-:Y:S01]  /*3710*/  LOP3.LUT R8, R8, 0xffff, RZ, 0xc0, !PT ;  /* 0x0000ffff08087812 */ /* 0x000fe200078ec0ff */
[----:B------:R-:W-:Y:S01]  /*3720*/  UMOV UR19, URZ ;  /* 0x000000ff00137c82 */ /* 0x000fe20008000000 */
[----:B------:R-:W-:Y:S01]  /*3730*/  R2UR UR11, R0 ;  /* 0x00000000000b72ca */ /* 0x000fe200000e0000 */
[----:B------:R-:W-:Y:S01]  /*3740*/  UMOV UR18, URZ ;  /* 0x000000ff00127c82 */ /* 0x000fe20008000000 */
[----:B------:R-:W-:Y:S01]  /*3750*/  R2UR UR12, R8 ;  /* 0x00000000080c72ca */ /* 0x000fe200000e0000 */
[----:B------:R-:W-:Y:S01]  /*3760*/  IMAD.MOV.U32 R8, RZ, RZ, RZ ;  /* 0x000000ffff087224 */ /* 0x000fe200078e00ff */
[----:B------:R-:W-:Y:S01]  /*3770*/  UMOV UR17, URZ ;  /* 0x000000ff00117c82 */ /* 0x000fe20008000000 */
[----:B---3--:R-:W-:-:S02]  /*3780*/  ULEA UR7, UR7, UR6, 0x18 ;  /* 0x0000000607077291 */ /* 0x008fc4000f8ec0ff */
[----:B------:R-:W-:Y:S02]  /*3790*/  UISETP.NE.AND UP2, UPT, UR5, URZ, UPT ;  /* 0x000000ff0500728c */ /* 0x000fe4000bf45270 */
[----:B------:R-:W-:Y:S02]  /*37a0*/  UIADD3 UR13, UPT, UPT, UR7, 0x6400, URZ ;  /* 0x00006400070d7890 */ /* 0x000fe4000fffe0ff */
[----:B------:R-:W-:Y:S02]  /*37b0*/  UIADD3 UR14, UPT, UPT, UR7, 0x2e400, URZ ;  /* 0x0002e400070e7890 */ /* 0x000fe4000fffe0ff */
[----:B----4-:R-:W-:Y:S01]  /*37c0*/  UIADD3 UR8, UPT, UPT, UR8, 0x3f, URZ ;  /* 0x0000003f08087890 */ /* 0x010fe2000fffe0ff */
[----:B--2---:R-:W1:Y:S01]  /*37d0*/  LDS R2, [UR7+0x190] ;  /* 0x00019007ff027984 */ /* 0x004e620008000800 */
[----:B------:R-:W-:Y:S02]  /*37e0*/  USHF.R.U32.HI UR13, URZ, 0x4, UR13 ;  /* 0x00000004ff0d7899 */ /* 0x000fe4000801160d */
[----:B------:R-:W-:-:S02]  /*37f0*/  USHF.R.S32.HI UR6, URZ, 0x1f, UR8 ;  /* 0x0000001fff067899 */ /* 0x000fc40008011408 */
[----:B------:R-:W-:Y:S02]  /*3800*/  USHF.R.U32.HI UR14, URZ, 0x4, UR14 ;  /* 0x00000004ff0e7899 */ /* 0x000fe4000801160e */
[----:B------:R-:W-:Y:S02]  /*3810*/  ULEA.HI UR6, UR6, UR8, URZ, 0x6 ;  /* 0x0000000806067291 */ /* 0x000fe4000f8f30ff */
[----:B------:R-:W-:Y:S02]  /*3820*/  ULOP3.LUT UR13, UR13, 0x3fff, URZ, 0xc0, !UPT ;  /* 0x00003fff0d0d7892 */ /* 0x000fe4000f8ec0ff */
[----:B------:R-:W-:Y:S02]  /*3830*/  USHF.R.S32.HI UR6, URZ, 0x6, UR6 ;  /* 0x00000006ff067899 */ /* 0x000fe40008011406 */
[----:B------:R-:W-:Y:S02]  /*3840*/  ULOP3.LUT UR14, UR14, 0x3fff, URZ, 0xc0, !UPT ;  /* 0x00003fff0e0e7892 */ /* 0x000fe4000f8ec0ff */
[----:B------:R-:W-:Y:S01]  /*3850*/  UISETP.LT.AND UP0, UPT, UR6, 0x1, UPT ;  /* 0x000000010600788c */ /* 0x000fe2000bf01270 */
[----:B------:R-:W-:Y:S01]  /*3860*/  UMOV UR28, 0x0 ;  /* 0x00000000001c7882 */ /* 0x000fe20000000000 */
[----:B------:R-:W-:Y:S01]  /*3870*/  UMOV UR29, 0x10100490 ;  /* 0x10100490001d7882 */ /* 0x000fe20000000000 */
[----:B------:R-:W-:-:S02]  /*3880*/  ULOP3.LUT UR13, UR13, 0x10000, URZ, 0xfc, !UPT ;  /* 0x000100000d0d7892 */ /* 0x000fc4000f8efcff */
[----:B------:R-:W-:Y:S02]  /*3890*/  ULOP3.LUT UR14, UR14, 0x10000, URZ, 0xfc, !UPT ;  /* 0x000100000e0e7892 */ /* 0x000fe4000f8efcff */
[----:B------:R-:W-:Y:S01]  /*38a0*/  USEL UR20, UR6, 0x1, !UP0 ;  /* 0x0000000106147887 */ /* 0x000fe2000c000000 */
[----:B------:R-:W-:Y:S01]  /*38b0*/  UMOV UR26, 0x0 ;  /* 0x00000000001a7882 */ /* 0x000fe20000000000 */
[----:B------:R-:W-:Y:S01]  /*38c0*/  UMOV UR27, 0x10100490 ;  /* 0x10100490001b7882 */ /* 0x000fe20000000000 */
[----:B------:R-:W-:Y:S01]  /*38d0*/  UMOV UR24, 0x0 ;  /* 0x0000000000187882 */ /* 0x000fe20000000000 */
[----:B------:R-:W-:Y:S01]  /*38e0*/  UMOV UR25, 0x10100490 ;  /* 0x1010049000197882 */ /* 0x000fe20000000000 */
[----:B------:R-:W-:Y:S01]  /*38f0*/  UMOV UR22, 0x0 ;  /* 0x0000000000167882 */ /* 0x000fe20000000000 */
[----:B------:R-:W-:Y:S01]  /*3900*/  UMOV UR23, 0x10100490 ;  /* 0x1010049000177882 */ /* 0x000fe20000000000 */
[----:B-1----:R-:W-:Y:S02]  /*3910*/  R2UR UR21, R2 ;  /* 0x00000000021572ca */ /* 0x002fe400000e0000 */
[----:B------:R-:W-:-:S13]  /*3920*/  CS2R R2, SRZ ;  /* 0x0000000000027805 */ /* 0x000fda000001ff00 */
.L_x_81:
[C---:B------:R-:W-:Y:S02]  /*3930*/  LEA R0, R8.reuse, UR7, 0x3 ;  /* 0x0000000708007c11 */ /* 0x040fe4000f8e18ff */
[----:B------:R-:W-:Y:S02]  /*3940*/  SHF.L.U32 R4, R3, 0x1f, RZ ;  /* 0x0000001f03047819 */ /* 0x000fe400000006ff */
[----:B------:R-:W-:Y:S02]  /*3950*/  LEA R5, R8, UR7, 0x4 ;  /* 0x0000000708057c11 */ /* 0x000fe4000f8e20ff */
[----:B------:R-:W1:Y:S02]  /*3960*/  SYNCS.PHASECHK.TRANS64.TRYWAIT P0, [R0+URZ+0xe0], R4 ;  /* 0x0000e004000075a7 */ /* 0x000e6400080011ff */
[----:B-1-34-:R-:W-:Y:S05]  /*3970*/  @!P0 BRA `(.L_x_74) ;  /* 0x0000004c009c8947 */ /* 0x01afea0003800000 */
.L_x_171:
[----:B-1----:R-:W1:Y:S01]  /*3980*/  LDS.128 R4, [R5+0x170] ;  /* 0x0001700005047984 */ /* 0x002e620000000c00 */
[----:B------:R-:W-:Y:S02]  /*3990*/  VIADD R0, R0, 0xf0 ;  /* 0x000000f000007836 */ /* 0x000fe40000000000 */
[----:B------:R-:W-:Y:S01]  /*39a0*/  VIADD R8, R8, 0x1 ;  /* 0x0000000108087836 */ /* 0x000fe20000000000 */
[----:B------:R-:W-:Y:S01]  /*39b0*/  @!PT LDS RZ, [RZ] ;  /* 0x00000000fffff984 */ /* 0x000fe20000000800 */
[----:B------:R-:W-:Y:S01]  /*39c0*/  @!PT LDS RZ, [RZ] ;  /* 0x00000000fffff984 */ /* 0x000fe20000000800 */
[----:B------:R-:W-:Y:S01]  /*39d0*/  @!PT LDS RZ, [RZ] ;  /* 0x00000000fffff984 */ /* 0x000fe20000000800 */
[----:B------:R-:W-:Y:S01]  /*39e0*/  @!PT LDS RZ, [RZ] ;  /* 0x00000000fffff984 */ /* 0x000fe20000000800 */
[----:B------:R2:W-:Y:S06]  /*39f0*/  MEMBAR.ALL.CTA ;  /* 0x0000000000007992 */ /* 0x0005ec0000008000 */
[----:B--2---:R-:W2:Y:S01]  /*3a00*/  FENCE.VIEW.ASYNC.S ;  /* 0x00000000000073c6 */ /* 0x004ea20000000000 */
[----:B------:R-:W-:-:S04]  /*3a10*/  PRMT R0, RZ, 0x654, R0 ;  /* 0x00000654ff007816 */ /* 0x000fc80000000000 */
[----:B--2---:R2:W-:Y:S01]  /*3a20*/  SYNCS.ARRIVE.TRANS64.RED.A1T0 RZ, [R0+URZ], RZ ;  /* 0x000000ff00ff79a7 */ /* 0x0045e200081004ff */
[----:B-1----:R-:W-:Y:S01]  /*3a30*/  LOP3.LUT P1, RZ, R6, 0x1, RZ, 0xc0, !PT ;  /* 0x0000000106ff7812 */ /* 0x002fe2000782c0ff */
[----:B--2---:R-:W-:-:S12]  /*3a40*/  BRA.U UP2, `(.L_x_75) ;  /* 0x0000000502087547 */ /* 0x004fd8000b800000 */
[----:B------:R-:W1:Y:S01]  /*3a50*/  LDCU UR8, c[0x0][0x38c] ;  /* 0x00007180ff0877ac */ /* 0x000e620008000800 */
[----:B------:R-:W-:Y:S02]  /*3a60*/  PLOP3.LUT P2, PT, PT, PT, PT, 0x80, 0x8 ;  /* 0x000000000008781c */ /* 0x000fe40003f4f070 */
[----:B------:R-:W-:Y:S01]  /*3a70*/  SHF.L.U32 R4, R9, 0x1f, RZ ;  /* 0x0000001f09047819 */ /* 0x000fe200000006ff */
[----:B------:R-:W-:Y:S02]  /*3a80*/  ULEA UR9, UR19, UR7, 0x3 ;  /* 0x0000000713097291 */ /* 0x000fe4000f8e18ff */
[----:B------:R-:W-:Y:S02]  /*3a90*/  ULEA UR10, UR19, UR21, 0x6 ;  /* 0x00000015130a7291 */ /* 0x000fe4000f8e30ff */
[----:B-1----:R-:W-:-:S06]  /*3aa0*/  UISETP.GE.AND UP0, UPT, UR8, 0x1, UPT ;  /* 0x000000010800788c */ /* 0x002fcc000bf06270 */
[----:B------:R-:W-:-:S05]  /*3ab0*/  PLOP3.LUT P0, PT, PT, PT, UP0, 0x80, 0x8 ;  /* 0x000000000008781c */ /* 0x000fca0003f0f008 */
[----:B------:R-:W-:-:S08]  /*3ac0*/  @UP0 ULEA UR8, UR18, UR7, 0x3 ;  /* 0x0000000712080291 */ /* 0x000fd0000f8e18ff */
[----:B------:R-:W-:-:S04]  /*3ad0*/  @P0 SHF.L.U32 R0, R2, 0x1f, RZ ;  /* 0x0000001f02000819 */ /* 0x000fc800000006ff */
[----:B------:R1:W2:Y:S01]  /*3ae0*/  @P0 SYNCS.PHASECHK.TRANS64.TRYWAIT P2, [UR8], R0 ;  /* 0x00000000ff0005a7 */ /* 0x0002a20008041108 */
[----:B------:R-:W3:Y:S02]  /*3af0*/  SYNCS.PHASECHK.TRANS64.TRYWAIT P0, [UR9+0x120], R4 ;  /* 0x00012004ff0075a7 */ /* 0x000ee40008001109 */
[----:B-123--:R-:W-:Y:S05]  /*3b00*/  @!P0 BRA `(.L_x_76) ;  /* 0x0000004c004c8947 */ /* 0x00efea0003800000 */
.L_x_173:
[----:B------:R-:W-:Y:S01]  /*3b10*/  UMOV UR16, UR17 ;  /* 0x0000001100107c82 */ /* 0x000fe20008000000 */
[----:B------:R-:W-:Y:S05]  /*3b20*/  BRA.U !UP0, `(.L_x_77) ;  /* 0x0000000108c07547 */ /* 0x000fea000b800000 */
[----:B------:R-:W-:Y:S02]  /*3b30*/  UIADD3 UR16, UPT, UPT, UR20, UR17, URZ ;  /* 0x0000001114107290 */ /* 0x000fe4000fffe0ff */
[----:B------:R-:W-:Y:S01]  /*3b40*/  UPLOP3.LUT UP3, UPT, UPT, UPT, UPT, 0x40, 0x4 ;  /* 0x000000000004789c */ /* 0x000fe20003f6e870 */
[----:B------:R-:W-:Y:S01]  /*3b50*/  UMOV UR15, UR6 ;  /* 0x00000006000f7c82 */ /* 0x000fe20008000000 */
[----:B------:R-:W-:-:S09]  /*3b60*/  UMOV UR46, UR18 ;  /* 0x00000012002e7c82 */ /* 0x000fd20008000000 */
.L_x_80:
[----:B--2---:R-:W-:Y:S01]  /*3b70*/  ULEA UR8, UR46, UR7, 0x3 ;  /* 0x000000072e087291 */ /* 0x004fe2000f8e18ff */
[----:B---3--:R-:W-:Y:S11]  /*3b80*/  @P2 BRA `(.L_x_78) ;  /* 0x00000000000c2947 */ /* 0x008ff60003800000 */
[----:B-1----:R-:W-:Y:S04]  /*3b90*/  SHF.L.U32 R4, R2, 0x1f, RZ ;  /* 0x0000001f02047819 */ /* 0x002fe800000006ff */
[----:B------:R-:W1:Y:S02]  /*3ba0*/  SYNCS.PHASECHK.TRANS64.TRYWAIT P0, [UR8], R4 ;  /* 0x00000004ff0075a7 */ /* 0x000e640008001108 */
[----:B-1----:R-:W-:Y:S05]  /*3bb0*/  @!P0 BRA `(.L_x_79) ;  /* 0x0000004c00388947 */ /* 0x002fea0003800000 */
.L_x_78:
[----:B------:R-:W-:Y:S01]  /*3bc0*/  UISETP.NE.AND UP0, UPT, UR15, 0x1, UPT ;  /* 0x000000010f00788c */ /* 0x000fe2000bf05270 */
[----:B------:R-:W-:Y:S01]  /*3bd0*/  PLOP3.LUT P2, PT, PT, PT, PT, 0x80, 0x8 ;  /* 0x000000000008781c */ /* 0x000fe20003f4f070 */
[----:B------:R-:W-:Y:S02]  /*3be0*/  UIADD3 UR18, UPT, UPT, UR46, 0x1, URZ ;  /* 0x000000012e127890 */ /* 0x000fe4000fffe0ff */
[----:B------:R-:W-:Y:S02]  /*3bf0*/  ULEA UR32, UR46, UR14, 0x8 ;  /* 0x0000000e2e207291 */ /* 0x000fe4000f8e40ff */
[----:B------:R-:W-:Y:S01]  /*3c00*/  UISETP.NE.AND UP1, UPT, UR18, 0xa, UPT ;  /* 0x0000000a1200788c */ /* 0x000fe2000bf25270 */
[----:B------:R-:W-:Y:S01]  /*3c10*/  PLOP3.LUT P0, PT, PT, PT, UP0, 0x80, 0x8 ;  /* 0x000000000008781c */ /* 0x000fe20003f0f008 */
[----:B------:R-:W-:Y:S02]  /*3c20*/  UIADD3 UR44, UPT, UPT, UR32, 0x2, URZ ;  /* 0x00000002202c7890 */ /* 0x000fe4000fffe0ff */
[----:B------:R-:W-:Y:S02]  /*3c30*/  USEL UR31, URZ, 0x1, UP1 ;  /* 0x00000001ff1f7887 */ /* 0x000fe40008800000 */
[----:B------:R-:W-:Y:S02]  /*3c40*/  USEL UR18, UR18, URZ, UP1 ;  /* 0x000000ff12127287 */ /* 0x000fe40008800000 */
[----:B------:R-:W-:Y:S02]  /*3c50*/  UIADD3 UR40, UPT, UPT, UR32, 0x4, URZ ;  /* 0x0000000420287890 */ /* 0x000fe4000fffe0ff */
[----:B------:R-:W-:Y:S01]  /*3c60*/  @UP0 ULEA UR30, UR18, UR7, 0x3 ;  /* 0x00000007121e0291 */ /* 0x000fe2000f8e18ff */
[----:B------:R-:W-:Y:S01]  /*3c70*/  LOP3.LUT R2, R2, UR31, RZ, 0x3c, !PT ;  /* 0x0000001f02027c12 */ /* 0x000fe2000f8e3cff */
[----:B------:R-:W-:Y:S02]  /*3c80*/  UIADD3 UR36, UPT, UPT, UR32, 0x6, URZ ;  /* 0x0000000620247890 */ /* 0x000fe4000fffe0ff */
[----:B------:R-:W-:Y:S01]  /*3c90*/  UIADD3 UR8, UPT, UPT, UR8, 0x50, URZ ;  /* 0x0000005008087890 */ /* 0x000fe2000fffe0ff */
[----:B-1----:R-:W-:Y:S01]  /*3ca0*/  @P0 SHF.L.U32 R0, R2, 0x1f, RZ ;  /* 0x0000001f02000819 */ /* 0x002fe200000006ff */
[----:B------:R-:W-:Y:S02]  /*3cb0*/  UIADD3 UR17, UPT, UPT, UR17, 0x1, URZ ;  /* 0x0000000111117890 */ /* 0x000fe4000fffe0ff */
[----:B------:R-:W-:Y:S01]  /*3cc0*/  UIADD3 UR15, UPT, UPT, UR15, -0x1, URZ ;  /* 0xffffffff0f0f7890 */ /* 0x000fe2000fffe0ff */
[----:B------:R2:W3:Y:S01]  /*3cd0*/  @P0 SYNCS.PHASECHK.TRANS64.TRYWAIT P2, [UR30], R0 ;  /* 0x00000000ff0005a7 */ /* 0x0004e2000804111e */
[----:B------:R-:W-:Y:S02]  /*3ce0*/  ULEA UR30, UR46, UR13, 0xa ;  /* 0x0000000d2e1e7291 */ /* 0x000fe4000f8e50ff */
[----:B------:R-:W-:Y:S02]  /*3cf0*/  UISETP.NE.AND UP0, UPT, UR17, UR16, UPT ;  /* 0x000000101100728c */ /* 0x000fe4000bf05270 */
[----:B------:R-:W-:Y:S02]  /*3d00*/  UIADD3 UR42, UPT, UPT, UR30, 0x2, URZ ;  /* 0x000000021e2a7890 */ /* 0x000fe4000fffe0ff */
[----:B------:R-:W-:Y:S02]  /*3d10*/  UIADD3 UR38, UPT, UPT, UR30, 0x4, URZ ;  /* 0x000000041e267890 */ /* 0x000fe4000fffe0ff */
[----:B------:R-:W-:Y:S01]  /*3d20*/  UIADD3 UR34, UPT, UPT, UR30, 0x6, URZ ;  /* 0x000000061e227890 */ /* 0x000fe2000fffe0ff */
[----:B------:R-:W-:Y:S01]  /*3d30*/  UMOV UR33, 0x40004040 ;  /* 0x4000404000217882 */ /* 0x000fe20000000000 */
[----:B------:R-:W-:Y:S01]  /*3d40*/  UMOV UR31, 0x40004040 ;  /* 0x40004040001f7882 */ /* 0x000fe20000000000 */
[----:B------:R-:W-:Y:S01]  /*3d50*/  UMOV UR45, 0x40004040 ;  /* 0x40004040002d7882 */ /* 0x000fe20000000000 */
[----:B------:R2:W-:Y:S01]  /*3d60*/  UTCHMMA.2CTA gdesc[UR30], gdesc[UR32], tmem[UR10], tmem[UR28], idesc[UR29], UP3 ;  /* 0x00ff1c201e0075ea */ /* 0x0005e20009a0000a */
[----:B------:R-:W-:Y:S01]  /*3d70*/  UPLOP3.LUT UP3, UPT, UPT, UPT, UPT, 0x80, 0x8 ;  /* 0x000000000008789c */ /* 0x000fe20003f6f070 */
[----:B------:R-:W-:Y:S01]  /*3d80*/  UMOV UR43, 0x40004040 ;  /* 0x40004040002b7882 */ /* 0x000fe20000000000 */
[----:B------:R-:W-:Y:S01]  /*3d90*/  UMOV UR41, 0x40004040 ;  /* 0x4000404000297882 */ /* 0x000fe20000000000 */
[----:B------:R2:W-:Y:S01]  /*3da0*/  UTCHMMA.2CTA gdesc[UR42], gdesc[UR44], tmem[UR10], tmem[UR26], idesc[UR27], UPT ;  /* 0x00ff1a2c2a0075ea */ /* 0x0005e2000ba0000a */
[----:B------:R-:W-:Y:S01]  /*3db0*/  UMOV UR39, 0x40004040 ;  /* 0x4000404000277882 */ /* 0x000fe20000000000 */
[----:B------:R-:W-:Y:S01]  /*3dc0*/  UMOV UR37, 0x40004040 ;  /* 0x4000404000257882 */ /* 0x000fe20000000000 */
[----:B------:R-:W-:Y:S01]  /*3dd0*/  UMOV UR35, 0x40004040 ;  /* 0x4000404000237882 */ /* 0x000fe20000000000 */
[----:B------:R2:W-:Y:S01]  /*3de0*/  UTCHMMA.2CTA gdesc[UR38], gdesc[UR40], tmem[UR10], tmem[UR24], idesc[UR25], UPT ;  /* 0x00ff1828260075ea */ /* 0x0005e2000ba0000a */
[----:B------:R2:W-:Y:S01]  /*3df0*/  UTCHMMA.2CTA gdesc[UR34], gdesc[UR36], tmem[UR10], tmem[UR22], idesc[UR23], UPT ;  /* 0x00ff1624220075ea */ /* 0x0005e2000ba0000a */
[----:B------:R2:W-:Y:S01]  /*3e00*/  UTCBAR.2CTA.MULTICAST [UR8], URZ, UR12 ;  /* 0x000000ff080073e9 */ /* 0x0005e2000820080c */
[----:B------:R-:W-:Y:S01]  /*3e10*/  UMOV UR46, UR18 ;  /* 0x00000012002e7c82 */ /* 0x000fe20008000000 */
[----:B------:R-:W-:Y:S05]  /*3e20*/  BRA.U UP0, `(.L_x_80) ;  /* 0xfffffffd00507547 */ /* 0x000fea000b83ffff */
.L_x_77:
[----:B------:R-:W-:Y:S01]  /*3e30*/  UIADD3 UR9, UPT, UPT, UR9, 0x100, URZ ;  /* 0x0000010009097890 */ /* 0x000fe2000fffe0ff */
[----:B------:R-:W-:-:S08]  /*3e40*/  UMOV UR17, UR16 ;  /* 0x0000001000117c82 */ /* 0x000fd00008000000 */
[----:B------:R4:W-:Y:S01]  /*3e50*/  UTCBAR.2CTA.MULTICAST [UR9], URZ, UR11 ;  /* 0x000000ff090073e9 */ /* 0x0009e2000820080b */
[----:B------:R-:W-:Y:S02]  /*3e60*/  NOP ;  /* 0x0000000000007918 */ /* 0x000fe40000000000 */
.L_x_75:
[----:B------:R-:W-:Y:S01]  /*3e70*/  UIADD3 UR19, UPT, UPT, UR19, 0x1, URZ ;  /* 0x0000000113137890 */ /* 0x000fe2000fffe0ff */
[----:B------:R-:W-:-:S03]  /*3e80*/  ISETP.NE.AND P0, PT, R8, 0x2, PT ;  /* 0x000000020800780c */ /* 0x000fc60003f05270 */
[----:B------:R-:W-:Y:S01]  /*3e90*/  UISETP.NE.AND UP0, UPT, UR19, 0x4, UPT ;  /* 0x000000041300788c */ /* 0x000fe2000bf05270 */
[----:B-12---:R-:W-:Y:S02]  /*3ea0*/  SEL R0, RZ, 0x1, P0 ;  /* 0x00000001ff007807 */ /* 0x006fe40000000000 */
[----:B------:R-:W-:Y:S01]  /*3eb0*/  SEL R8, R8, RZ, P0 ;  /* 0x000000ff08087207 */ /* 0x000fe20000000000 */
[----:B------:R-:W-:Y:S01]  /*3ec0*/  USEL UR8, URZ, 0x1, UP0 ;  /* 0x00000001ff087887 */ /* 0x000fe20008000000 */
[----:B------:R-:W-:Y:S01]  /*3ed0*/  LOP3.LUT R3, R3, R0, RZ, 0x3c, !PT ;  /* 0x0000000003037212 */ /* 0x000fe200078e3cff */
[----:B------:R-:W-:-:S04]  /*3ee0*/  USEL UR19, UR19, URZ, UP0 ;  /* 0x000000ff13137287 */ /* 0x000fc80008000000 */
[----:B------:R-:W-:Y:S01]  /*3ef0*/  LOP3.LUT R9, R9, UR8, RZ, 0x3c, !PT ;  /* 0x0000000809097c12 */ /* 0x000fe2000f8e3cff */
[----:B------:R-:W-:Y:S07]  /*3f00*/  @P1 BRA `(.L_x_81) ;  /* 0xfffffff800881947 */ /* 0x000fee000383ffff */
[----:B------:R-:W1:Y:S01]  /*3f10*/  S2UR UR6, SR_CgaCtaId ;  /* 0x00000000000679c3 */ /* 0x000e620000008800 */
[----:B------:R-:W-:Y:S01]  /*3f20*/  ELECT P0, URZ, PT ;  /* 0x0000000000ff782f */ /* 0x000fe20003800000 */
[----:B------:R-:W-:Y:S01]  /*3f30*/  HFMA2 R0, -RZ, RZ, 0, 5.9604644775390625e-08 ;  /* 0x00000001ff007431 */ /* 0x000fe200000001ff */
[----:B------:R-:W-:-:S05]  /*3f40*/  UMOV UR8, 0x40 ;  /* 0x0000004000087882 */ /* 0x000fca0000000000 */
[----:B------:R-:W-:Y:S01]  /*3f50*/  UVIRTCOUNT.DEALLOC.SMPOOL 0x80 ;  /* 0x000000800000784c */ /* 0x000fe20000000000 */
[----:B------:R-:W-:Y:S02]  /*3f60*/  UISETP.NE.AND UP0, UPT, UR5, URZ, UPT ;  /* 0x000000ff0500728c */ /* 0x000fe4000bf05270 */
[----:B-1----:R-:W-:-:S09]  /*3f70*/  ULEA UR6, UR6, UR8, 0x18 ;  /* 0x0000000806067291 */ /* 0x002fd2000f8ec0ff */
[----:B------:R1:W-:Y:S01]  /*3f80*/  @P0 STS.U8 [UR6+0x1c], R0 ;  /* 0x00001c00ff000988 */ /* 0x0003e20008000006 */
[----:B------:R-:W-:Y:S05]  /*3f90*/  BRA.U UP0, `(.L_x_82) ;  /* 0x0000000100a07547 */ /* 0x000fea000b800000 */
[----:B------:R-:W-:Y:S01]  /*3fa0*/  UIADD3 UR5, UPT, UPT, UR7, 0x120, URZ ;  /* 0x0000012007057890 */ /* 0x000fe2000fffe0ff */
[----:B------:R-:W-:-:S03]  /*3fb0*/  SHF.L.U32 R2, R9, 0x1f, RZ ;  /* 0x0000001f09027819 */ /* 0x000fc600000006ff */
[----:B------:R-:W-:-:S09]  /*3fc0*/  ULEA UR8, UR19, UR5, 0x3 ;  /* 0x0000000513087291 */ /* 0x000fd2000f8e18ff */
[----:B------:R-:W2:Y:S02]  /*3fd0*/  SYNCS.PHASECHK.TRANS64.TRYWAIT P0, [UR8], R2 ;  /* 0x00000002ff0075a7 */ /* 0x000ea40008001108 */
[----:B--2---:R-:W-:Y:S05]  /*3fe0*/  @!P0 BRA `(.L_x_83) ;  /* 0x0000004800448947 */ /* 0x004fea0003800000 */
.L_x_176:
[----:B----4-:R-:W-:-:S04]  /*3ff0*/  UIADD3 UR9, UPT, UPT, UR19, 0x1, URZ ;  /* 0x0000000113097890 */ /* 0x010fc8000fffe0ff */
        /* <DEDUP_REMOVED lines=8> */
.L_x_178:
        /* <DEDUP_REMOVED lines=9> */
.L_x_180:
[----:B------:R-:W-:-:S04]  /*4110*/  UIADD3 UR9, UPT, UPT, UR9, 0x1, URZ ;  /* 0x0000000109097890 */ /* 0x000fc8000fffe0ff */
[----:B------:R-:W-:-:S04]  /*4120*/  UISETP.NE.AND UP1, UPT, UR9, 0x4, UPT ;  /* 0x000000040900788c */ /* 0x000fc8000bf25270 */
[----:B------:R-:W-:Y:S02]  /*4130*/  USEL UR8, URZ, 0x1, UP1 ;  /* 0x00000001ff087887 */ /* 0x000fe40008800000 */
[----:B------:R-:W-:-:S04]  /*4140*/  USEL UR9, UR9, URZ, UP1 ;  /* 0x000000ff09097287 */ /* 0x000fc80008800000 */
[----:B------:R-:W-:Y:S01]  /*4150*/  ULEA UR9, UR9, UR5, 0x3 ;  /* 0x0000000509097291 */ /* 0x000fe2000f8e18ff */
[----:B------:R-:W-:-:S04]  /*4160*/  LOP3.LUT R2, R2, UR8, RZ, 0x3c, !PT ;  /* 0x0000000802027c12 */ /* 0x000fc8000f8e3cff */
[----:B------:R-:W-:Y:S01]  /*4170*/  SHF.L.U32 R2, R2, 0x1f, RZ ;  /* 0x0000001f02027819 */ /* 0x000fe200000006ff */
[----:B-1----:R-:W-:-:S04]  /*4180*/  IMAD.U32 R0, RZ, RZ, UR9 ;  /* 0x00000009ff007e24 */ /* 0x002fc8000f8e00ff */
[----:B------:R1:W2:Y:S03]  /*4190*/  SYNCS.PHASECHK.TRANS64.TRYWAIT P0, [R0+URZ], R2 ;  /* 0x00000002000075a7 */ /* 0x0002a600080011ff */
[----:B--2---:R-:W-:Y:S05]  /*41a0*/  @!P0 NANOSLEEP.SYNCS 0x989680 ;  /* 0x009896800000895d */ /* 0x004fea0003900000 */
[----:B------:R-:W2:Y:S02]  /*41b0*/  @!P0 SYNCS.PHASECHK.TRANS64 P0, [R0+URZ], R2 ;  /* 0x00000002000085a7 */ /* 0x000ea400080010ff */
[----:B--2---:R-:W-:Y:S05]  /*41c0*/  @P0 BRA `(.L_x_86) ;  /* 0x0000000000200947 */ /* 0x004fea0003800000 */
.L_x_87:
[----:B--2---:R2:W4:Y:S02]  /*41d0*/  SYNCS.PHASECHK.TRANS64.TRYWAIT P0, [R0+URZ], R2 ;  /* 0x00000002000075a7 */ /* 0x00452400080011ff */
[----:B----4-:R-:W-:Y:S05]  /*41e0*/  @!P0 NANOSLEEP.SYNCS 0x989680 ;  /* 0x009896800000895d */ /* 0x010fea0003900000 */
[----:B------:R-:W4:Y:S02]  /*41f0*/  @!P0 SYNCS.PHASECHK.TRANS64 P0, [R0+URZ], R2 ;  /* 0x00000002000085a7 */ /* 0x000f2400080010ff */
[----:B----4-:R-:W-:Y:S05]  /*4200*/  @!P0 BRA `(.L_x_87) ;  /* 0xfffffffc00f08947 */ /* 0x010fea000383ffff */
[----:B------:R-:W-:Y:S05]  /*4210*/  BRA `(.L_x_86) ;  /* 0x00000000000c7947 */ /* 0x000fea0003800000 */
.L_x_82:
[----:B------:R-:W-:-:S04]  /*4220*/  UIADD3 UR5, UPT, UPT, UR7, 0x160, URZ ;  /* 0x0000016007057890 */ /* 0x000fc8000fffe0ff */
[----:B------:R-:W-:-:S09]  /*4230*/  UPRMT UR5, UR4, 0x654, UR5 ;  /* 0x0000065404057896 */ /* 0x000fd20008000005 */
[----:B------:R-:W-:Y:S03]  /*4240*/  SYNCS.ARRIVE.TRANS64.RED.A1T0 RZ, [UR5], RZ ;  /* 0x000000ffffff79a7 */ /* 0x000fe60008100405 */
.L_x_86:
[----:B-12---:R-:W-:Y:S01]  /*4250*/  SHF.L.U32 R2, RZ, 0x1f, RZ ;  /* 0x0000001fff027819 */ /* 0x006fe200000006ff */
[----:B------:R-:W-:Y:S01]  /*4260*/  UIADD3 UR5, UPT, UPT, UR7, 0x160, URZ ;  /* 0x0000016007057890 */ /* 0x000fe2000fffe0ff */
[----:B------:R-:W-:Y:S02]  /*4270*/  PLOP3.LUT P0, PT, PT, PT, UP0, 0x80, 0x8 ;  /* 0x000000000008781c */ /* 0x000fe40003f0f008 */
[----:B------:R-:W1:Y:S02]  /*4280*/  SYNCS.PHASECHK.TRANS64.TRYWAIT P1, [UR7+0x160], R2 ;  /* 0x00016002ff0075a7 */ /* 0x000e640008021107 */
[----:B-1----:R-:W-:Y:S09]  /*4290*/  @!P1 BRA `(.L_x_88) ;  /* 0x0000004400e09947 */ /* 0x002ff20003800000 */
.L_x_182:
[----:B------:R-:W-:Y:S01]  /*42a0*/  @!UP0 UPRMT UR5, UR4, 0x654, UR5 ;  /* 0x0000065404058896 */ /* 0x000fe20008000005 */
[----:B------:R-:W-:Y:S02]  /*42b0*/  UMOV UR8, 0xffff ;  /* 0x0000ffff00087882 */ /* 0x000fe40000000000 */
[----:B------:R-:W-:-:S06]  /*42c0*/  UMOV UR4, 0x1 ;  /* 0x0000000100047882 */ /* 0x000fcc0000000000 */
[----:B------:R-:W-:Y:S01]  /*42d0*/  @!P0 SYNCS.ARRIVE.TRANS64.RED.A1T0 RZ, [UR5], RZ ;  /* 0x000000ffffff89a7 */ /* 0x000fe20008100405 */
[----:B------:R-:W-:Y:S01]  /*42e0*/  NOP ;  /* 0x0000000000007918 */ /* 0x000fe20000000000 */
[----:B-1----:R-:W1:Y:S01]  /*42f0*/  LDS R0, [UR6+0x14] ;  /* 0x00001406ff007984 */ /* 0x002e620008000800 */
[----:B------:R-:W-:-:S04]  /*4300*/  ULOP3.LUT UR5, UR21, 0xffff, URZ, 0xc0, !UPT ;  /* 0x0000ffff15057892 */ /* 0x000fc8000f8ec0ff */
[----:B------:R-:W-:-:S04]  /*4310*/  USHF.R.U32.HI UR5, URZ, 0x5, UR5 ;  /* 0x00000005ff057899 */ /* 0x000fc80008011605 */
[----:B------:R-:W-:Y:S02]  /*4320*/  USHF.L.U32 UR8, UR8, UR5, URZ ;  /* 0x0000000508087299 */ /* 0x000fe400080006ff */
[----:B------:R-:W-:-:S04]  /*4330*/  USHF.L.U32 UR4, UR4, UR5, URZ ;  /* 0x0000000504047299 */ /* 0x000fc800080006ff */
[----:B-1----:R-:W-:-:S04]  /*4340*/  LOP3.LUT R0, R0, UR8, RZ, 0xc0, !PT ;  /* 0x0000000800007c12 */ /* 0x002fc8000f8ec0ff */
[----:B------:R-:W-:-:S13]  /*4350*/  ISETP.NE.AND P0, PT, R0, UR8, PT ;  /* 0x0000000800007c0c */ /* 0x000fda000bf05270 */
[----:B------:R-:W-:Y:S05]  /*4360*/  @P0 BRA `(.L_x_89) ;  /* 0x0000000000580947 */ /* 0x000fea0003800000 */
[----:B------:R-:W1:Y:S02]  /*4370*/  LDS R0, [UR6+0x18] ;  /* 0x00001806ff007984 */ /* 0x000e640008000800 */
[----:B-1----:R-:W-:-:S04]  /*4380*/  LOP3.LUT R0, R0, UR4, RZ, 0xc0, !PT ;  /* 0x0000000400007c12 */ /* 0x002fc8000f8ec0ff */
[----:B------:R-:W-:-:S13]  /*4390*/  ISETP.NE.AND P0, PT, R0, UR4, PT ;  /* 0x0000000400007c0c */ /* 0x000fda000bf05270 */
[----:B------:R-:W-:Y:S05]  /*43a0*/  @P0 BRA `(.L_x_90) ;  /* 0x00000000003c0947 */ /* 0x000fea0003800000 */
[----:B------:R-:W1:Y:S01]  /*43b0*/  S2R R2, SR_LANEID ;  /* 0x0000000000027919 */ /* 0x000e620000000000 */
[----:B------:R-:W-:Y:S01]  /*43c0*/  ULOP3.LUT UR8, URZ, UR8, URZ, 0x33, !UPT ;  /* 0x00000008ff087292 */ /* 0x000fe2000f8e33ff */
[----:B------:R-:W-:Y:S02]  /*43d0*/  VOTEU.ANY UR7, UPT, PT ;  /* 0x0000000000077886 */ /* 0x000fe400038e0100 */
[----:B------:R-:W-:-:S03]  /*43e0*/  UFLO.U32 UR7, UR7 ;  /* 0x00000007000772bd */ /* 0x000fc600080e0000 */
[----:B------:R-:W-:-:S04]  /*43f0*/  IMAD.U32 R0, RZ, RZ, UR8 ;  /* 0x00000008ff007e24 */ /* 0x000fc8000f8e00ff */
[----:B------:R2:W3:Y:S02]  /*4400*/  REDUX UR5, R0 ;  /* 0x00000000000573c4 */ /* 0x0004e40000000000 */
[----:B------:R1:W-:Y:S02]  /*4410*/  UTCATOMSWS.AND URZ, UR8 ;  /* 0x0000000800ff79e3 */ /* 0x0003e40008000000 */
[----:B-1----:R-:W-:Y:S02]  /*4420*/  ISETP.EQ.U32.AND P0, PT, R2, UR7, PT ;  /* 0x0000000702007c0c */ /* 0x002fe4000bf02070 */
[----:B--2---:R-:W-:Y:S02]  /*4430*/  LOP3.LUT R0, RZ, UR4, RZ, 0x33, !PT ;  /* 0x00000004ff007c12 */ /* 0x004fe4000f8e33ff */
[----:B---3--:R-:W-:Y:S02]  /*4440*/  MOV R2, UR5 ;  /* 0x0000000500027c02 */ /* 0x008fe40008000f00 */
[----:B------:R-:W1:Y:S07]  /*4450*/  REDUX UR4, R0 ;  /* 0x00000000000473c4 */ /* 0x000e6e0000000000 */
[----:B------:R2:W-:Y:S01]  /*4460*/  @P0 ATOMS.AND RZ, [UR6+0x14], R2 ;  /* 0x00001402ffff098c */ /* 0x0005e2000a800006 */
[----:B-1----:R-:W-:-:S05]  /*4470*/  IMAD.U32 R0, RZ, RZ, UR4 ;  /* 0x00000004ff007e24 */ /* 0x002fca000f8e00ff */
[----:B------:R2:W-:Y:S01]  /*4480*/  @P0 ATOMS.AND RZ, [UR6+0x18], R0 ;  /* 0x00001800ffff098c */ /* 0x0005e2000a800006 */
[----:B------:R-:W-:Y:S05]  /*4490*/  BRA `(.L_x_91) ;  /* 0x0000000000147947 */ /* 0x000fea0003800000 */
.L_x_90:
[----:B------:R-:W-:Y:S02]  /*44a0*/  MOV R2, 0x44c0 ;  /* 0x000044c000027802 */ /* 0x000fe40000000f00 */
[----:B---345:R-:W-:Y:S05]  /*44b0*/  CALL.REL.NOINC `($__internal_0_$__cuda_sm10x_tcgen05_guardrail_trap_col_being_dealloced_not_returned_by_alloc) ;  /* 0x00000048004c7944 */ /* 0x038fea0003c00000 */
[----:B------:R-:W-:Y:S05]  /*44c0*/  BRA `(.L_x_91) ;  /* 0x0000000000087947 */ /* 0x000fea0003800000 */
.L_x_89:
[----:B------:R-:W-:Y:S02]  /*44d0*/  MOV R2, 0x44f0 ;  /* 0x000044f000027802 */ /* 0x000fe40000000f00 */
[----:B---345:R-:W-:Y:S05]  /*44e0*/  CALL.REL.NOINC `($__internal_2_$__cuda_sm10x_tcgen05_guardrail_trap_unallocated_columns_being_dealloced) ;  /* 0x0000004800587944 */ /* 0x038fea0003c00000 */
.L_x_91:
[----:B------:R-:W-:Y:S01]  /*44f0*/  NOP ;  /* 0x0000000000007918 */ /* 0x000fe20000000000 */
[----:B----4-:R-:W-:Y:S05]  /*4500*/  EXIT ;  /* 0x000000000000794d */ /* 0x010fea0003800000 */
.L_x_62:
[----:B------:R-:W-:-:S09]  /*4510*/  UISETP.NE.OR UP5, UPT, UR10, 0x3, UP5 ;  /* 0x000000030a00788c */ /* 0x000fd2000afa5670 */
[----:B------:R-:W-:Y:S05]  /*4520*/  BRA.U UP5, `(.L_x_92) ;  /* 0x0000000d05b07547 */ /* 0x000fea000b800000 */
[----:B------:R-:W1:Y:S01]  /*4530*/  LDC R0, c[0x0][0xb30] ;  /* 0x0002cc00ff007b82 */ /* 0x000e620000000800 */
[----:B------:R-:W2:Y:S01]  /*4540*/  LDCU.64 UR8, c[0x0][0x888] ;  /* 0x00011100ff0877ac */ /* 0x000ea20008000a00 */
[----:B------:R-:W-:Y:S02]  /*4550*/  HFMA2 R27, -RZ, RZ, 0, 0 ;  /* 0x00000000ff1b7431 */ /* 0x000fe400000001ff */
[----:B------:R-:W-:Y:S01]  /*4560*/  IMAD.MOV.U32 R29, RZ, RZ, 0x1 ;  /* 0x00000001ff1d7424 */ /* 0x000fe200078e00ff */
[----:B------:R-:W-:Y:S01]  /*4570*/  MOV R25, 0x2000 ;  /* 0x0000200000197802 */ /* 0x000fe20000000f00 */
[----:B------:R-:W3:Y:S01]  /*4580*/  LDCU.64 UR4, c[0x0][0x890] ;  /* 0x00011200ff0477ac */ /* 0x000ee20008000a00 */
[----:B------:R-:W-:Y:S01]  /*4590*/  IMAD.MOV.U32 R28, RZ, RZ, RZ ;  /* 0x000000ffff1c7224 */ /* 0x000fe200078e00ff */
[----:B------:R-:W4:Y:S01]  /*45a0*/  LDC R24, c[0x0][0x370] ;  /* 0x0000dc00ff187b82 */ /* 0x000f220000000800 */
[----:B------:R-:W-:Y:S01]  /*45b0*/  UMOV UR6, 0x400 ;  /* 0x0000040000067882 */ /* 0x000fe20000000000 */
[----:B------:R-:W-:-:S02]  /*45c0*/  UPLOP3.LUT UP1, UPT, UPT, UPT, UPT, 0x40, 0x4 ;  /* 0x000000000004789c */ /* 0x000fc40003f2e870 */
[----:B------:R-:W-:Y:S01]  /*45d0*/  ULEA UR6, UR37, UR6, 0x18 ;  /* 0x0000000625067291 */ /* 0x000fe2000f8ec0ff */
[----:B------:R-:W-:-:S03]  /*45e0*/  UMOV UR13, URZ ;  /* 0x000000ff000d7c82 */ /* 0x000fc60008000000 */
[----:B------:R-:W4:Y:S01]  /*45f0*/  LDC R3, c[0x0][0xb0c] ;  /* 0x0002c300ff037b82 */ /* 0x000f220000000800 */
[----:B--2---:R-:W-:Y:S02]  /*4600*/  UISETP.NE.U32.AND UP3, UPT, UR8, URZ, UPT ;  /* 0x000000ff0800728c */ /* 0x004fe4000bf65070 */
[----:B---3--:R-:W-:-:S05]  /*4610*/  UISETP.NE.U32.AND UP5, UPT, UR4, URZ, UPT ;  /* 0x000000ff0400728c */ /* 0x008fca000bfa5070 */
[----:B------:R-:W2:Y:S01]  /*4620*/  LDC R18, c[0x0][0xb20] ;  /* 0x0002c800ff127b82 */ /* 0x000ea20000000800 */
[----:B-1----:R-:W-:Y:S01]  /*4630*/  ISETP.NE.AND P1, PT, R0, 0x1, PT ;  /* 0x000000010000780c */ /* 0x002fe20003f25270 */
[----:B------:R-:W-:Y:S02]  /*4640*/  UISETP.NE.AND.EX UP3, UPT, UR9, URZ, UPT, UP3 ;  /* 0x000000ff0900728c */ /* 0x000fe4000bf65330 */
[----:B------:R-:W-:-:S04]  /*4650*/  UISETP.NE.AND.EX UP5, UPT, UR5, URZ, UPT, UP5 ;  /* 0x000000ff0500728c */ /* 0x000fc8000bfa5350 */
[----:B------:R-:W1:Y:S08]  /*4660*/  LDC.64 R30, c[0x0][0x348] ;  /* 0x0000d200ff1e7b82 */ /* 0x000e700000000a00 */
[----:B------:R-:W3:Y:S08]  /*4670*/  LDC.64 R16, c[0x0][0xb10] ;  /* 0x0002c400ff107b82 */ /* 0x000ef00000000a00 */
[----:B------:R-:W1:Y:S08]  /*4680*/  LDC.64 R6, c[0x0][0xb18] ;  /* 0x0002c600ff067b82 */ /* 0x000e700000000a00 */
[----:B------:R-:W1:Y:S08]  /*4690*/  LDC.64 R4, c[0x0][0xb28] ;  /* 0x0002ca00ff047b82 */ /* 0x000e700000000a00 */
[----:B--2-4-:R-:W1:Y:S02]  /*46a0*/  LDC R19, c[0x0][0x374] ;  /* 0x0000dd00ff137b82 */ /* 0x014e640000000800 */
.L_x_101:
[C---:B------:R-:W-:Y:S02]  /*46b0*/  LEA R0, R28.reuse, UR6, 0x3 ;  /* 0x000000061c007c11 */ /* 0x040fe4000f8e18ff */
[----:B------:R-:W-:Y:S02]  /*46c0*/  SHF.L.U32 R2, R27, 0x1f, RZ ;  /* 0x0000001f1b027819 */ /* 0x000fe400000006ff */
[----:B------:R-:W-:Y:S02]  /*46d0*/  LEA R20, R28, UR6, 0x4 ;  /* 0x000000061c147c11 */ /* 0x000fe4000f8e20ff */
[----:B--2---:R-:W2:Y:S02]  /*46e0*/  SYNCS.PHASECHK.TRANS64.TRYWAIT P0, [R0+URZ+0xe0], R2 ;  /* 0x0000e002000075a7 */ /* 0x004ea400080011ff */
[----:B--2---:R-:W-:Y:S05]  /*46f0*/  @!P0 BRA `(.L_x_93) ;  /* 0x0000004000e08947 */ /* 0x004fea0003800000 */
.L_x_183:
[----:B------:R-:W-:Y:S01]  /*4700*/  ISETP.GE.AND P0, PT, R40, 0x1, PT ;  /* 0x000000012800780c */ /* 0x000fe20003f06270 */
[----:B------:R-:W4:Y:S01]  /*4710*/  LDS.128 R20, [R20+0x170] ;  /* 0x0001700014147984 */ /* 0x000f220000000c00 */
[----:B--2---:R-:W-:Y:S01]  /*4720*/  VIADD R0, R0, 0xf0 ;  /* 0x000000f000007836 */ /* 0x004fe20000000000 */
[----:B------:R-:W-:Y:S01]  /*4730*/  @!PT LDS RZ, [RZ] ;  /* 0x00000000fffff984 */ /* 0x000fe20000000800 */
[----:B------:R-:W-:Y:S01]  /*4740*/  @!PT LDS RZ, [RZ] ;  /* 0x00000000fffff984 */ /* 0x000fe20000000800 */
[----:B------:R-:W-:Y:S01]  /*4750*/  @!PT LDS RZ, [RZ] ;  /* 0x00000000fffff984 */ /* 0x000fe20000000800 */
[----:B------:R-:W-:Y:S01]  /*4760*/  @!PT LDS RZ, [RZ] ;  /* 0x00000000fffff984 */ /* 0x000fe20000000800 */
[----:B------:R2:W-:Y:S06]  /*4770*/  MEMBAR.ALL.CTA ;  /* 0x0000000000007992 */ /* 0x0005ec0000008000 */
[----:B--2---:R-:W2:Y:S01]  /*4780*/  FENCE.VIEW.ASYNC.S ;  /* 0x00000000000073c6 */ /* 0x004ea20000000000 */
[----:B------:R-:W-:Y:S04]  /*4790*/  PRMT R0, RZ, 0x654, R0 ;  /* 0x00000654ff007816 */ /* 0x000fe80000000000 */
[----:B--2---:R2:W-:Y:S01]  /*47a0*/  SYNCS.ARRIVE.TRANS64.RED.A1T0 RZ, [R0+URZ], RZ ;  /* 0x000000ff00ff79a7 */ /* 0x0045e200081004ff */
[----:B----4-:R-:W-:Y:S11]  /*47b0*/  LOP3.LUT P3, RZ, R22, 0x1, RZ, 0xc0, !PT ;  /* 0x0000000116ff7812 */ /* 0x010ff6000786c0ff */
[----:B------:R-:W-:Y:S02]  /*47c0*/  @!UPT UIADD3 URZ, UPT, UPT, URZ, URZ, URZ ;  /* 0x000000fffffff290 */ /* 0x000fe4000fffe0ff */
[----:B------:R-:W-:Y:S02]  /*47d0*/  @P3 MOV R11, R20 ;  /* 0x00000014000b3202 */ /* 0x000fe40000000f00 */
[----:B------:R-:W-:Y:S01]  /*47e0*/  @P3 LOP3.LUT R10, R21, 0xffff, RZ, 0xc0, !PT ;  /* 0x0000ffff150a3812 */ /* 0x000fe200078ec0ff */
[----:B--2---:R-:W-:Y:S06]  /*47f0*/  @!P0 BRA `(.L_x_94) ;  /* 0x0000000000a48947 */ /* 0x004fec0003800000 */
[-C--:B-1----:R-:W-:Y:S01]  /*4800*/  IMAD.HI.U32 R0, R19, R7.reuse, RZ ;  /* 0x0000000713007227 */ /* 0x082fe200078e00ff */
[----:B------:R-:W-:Y:S02]  /*4810*/  ISETP.NE.AND P0, PT, R6, 0x1, PT ;  /* 0x000000010600780c */ /* 0x000fe40003f05270 */
[----:B------:R-:W-:Y:S01]  /*4820*/  ISETP.NE.AND P2, PT, R40, 0x1, PT ;  /* 0x000000012800780c */ /* 0x000fe20003f45270 */
[----:B---3--:R-:W-:Y:S01]  /*4830*/  IMAD.HI.U32 R9, R24, R16, RZ ;  /* 0x0000001018097227 */ /* 0x008fe200078e00ff */
[----:B------:R-:W-:Y:S02]  /*4840*/  SHF.R.U32.HI R0, RZ, R18, R0 ;  /* 0x00000012ff007219 */ /* 0x000fe40000011600 */
[----:B------:R-:W-:Y:S01]  /*4850*/  ISETP.NE.AND P4, PT, R3, 0x1, PT ;  /* 0x000000010300780c */ /* 0x000fe20003f85270 */
[----:B------:R-:W-:Y:S01]  /*4860*/  IMAD.HI.U32 R13, R10, R7, RZ ;  /* 0x000000070a0d7227 */ /* 0x000fe200078e00ff */
[----:B------:R-:W-:Y:S02]  /*4870*/  SHF.R.U32.HI R9, RZ, R17, R9 ;  /* 0x00000011ff097219 */ /* 0x000fe40000011609 */
[----:B------:R-:W-:Y:S01]  /*4880*/  SEL R0, R19, R0, !P0 ;  /* 0x0000000013007207 */ /* 0x000fe20004000000 */
[----:B------:R-:W-:Y:S01]  /*4890*/  IMAD.HI.U32 R12, R11, R16, RZ ;  /* 0x000000100b0c7227 */ /* 0x000fe200078e00ff */
[----:B------:R-:W-:Y:S03]  /*48a0*/  SEL R9, R24, R9, !P4 ;  /* 0x0000000918097207 */ /* 0x000fe60006000000 */
[-C--:B------:R-:W-:Y:S01]  /*48b0*/  IMAD.HI.U32 R8, R0, R4.reuse, RZ ;  /* 0x0000000400087227 */ /* 0x080fe200078e00ff */
[----:B------:R-:W-:Y:S03]  /*48c0*/  SHF.R.U32.HI R12, RZ, R17, R12 ;  /* 0x00000011ff0c7219 */ /* 0x000fe6000001160c */
[----:B------:R-:W-:Y:S01]  /*48d0*/  IMAD.HI.U32 R2, R9, R4, RZ ;  /* 0x0000000409027227 */ /* 0x000fe200078e00ff */
[-C--:B------:R-:W-:Y:S02]  /*48e0*/  @P2 SHF.R.U32.HI R0, RZ, R5.reuse, R8 ;  /* 0x00000005ff002219 */ /* 0x080fe40000011608 */
[----:B------:R-:W-:Y:S02]  /*48f0*/  SHF.R.U32.HI R8, RZ, R18, R13 ;  /* 0x00000012ff087219 */ /* 0x000fe4000001160d */
[----:B------:R-:W-:Y:S01]  /*4900*/  @P2 SHF.R.U32.HI R9, RZ, R5, R2 ;  /* 0x00000005ff092219 */ /* 0x000fe20000011602 */
[----:B------:R-:W-:Y:S01]  /*4910*/  IMAD R0, R40, R0, RZ ;  /* 0x0000000028007224 */ /* 0x000fe200078e02ff */
[----:B------:R-:W-:Y:S02]  /*4920*/  SEL R8, R10, R8, !P0 ;  /* 0x000000080a087207 */ /* 0x000fe40004000000 */
[----:B------:R-:W-:Y:S01]  /*4930*/  SEL R2, R11, R12, !P4 ;  /* 0x0000000c0b027207 */ /* 0x000fe20006000000 */
[----:B------:R-:W-:Y:S01]  /*4940*/  IMAD R12, R40, R9, RZ ;  /* 0x00000009280c7224 */ /* 0x000fe200078e02ff */
[C---:B------:R-:W-:Y:S01]  /*4950*/  ISETP.GE.AND P0, PT, R8.reuse, R0, PT ;  /* 0x000000000800720c */ /* 0x040fe20003f06270 */
[----:B------:R-:W-:Y:S03]  /*4960*/  IMAD.HI.U32 R0, R8, R4, RZ ;  /* 0x0000000408007227 */ /* 0x000fe600078e00ff */
[----:B------:R-:W-:Y:S02]  /*4970*/  ISETP.GE.OR P0, PT, R2, R12, P0 ;  /* 0x0000000c0200720c */ /* 0x000fe40000706670 */
[-C--:B------:R-:W-:Y:S04]  /*4980*/  SHF.R.U32.HI R0, RZ, R5.reuse, R0 ;  /* 0x00000005ff007219 */ /* 0x080fe80000011600 */
[----:B------:R-:W-:Y:S05]  /*4990*/  SEL R13, R8, R0, !P2 ;  /* 0x00000000080d7207 */ /* 0x000fea0005000000 */
[----:B------:R-:W-:Y:S02]  /*49a0*/  IMAD.MOV R12, RZ, RZ, -R13 ;  /* 0x000000ffff0c7224 */ /* 0x000fe400078e0a0d */
[----:B------:R-:W-:Y:S04]  /*49b0*/  @!P0 IMAD.HI.U32 R0, R2, R4, RZ ;  /* 0x0000000402008227 */ /* 0x000fe800078e00ff */
[----:B------:R-:W-:Y:S01]  /*49c0*/  IMAD R12, R40, R12, R8 ;  /* 0x0000000c280c7224 */ /* 0x000fe200078e0208 */
[----:B------:R-:W-:Y:S04]  /*49d0*/  @!P0 SHF.R.U32.HI R0, RZ, R5, R0 ;  /* 0x00000005ff008219 */ /* 0x000fe80000011600 */
[----:B------:R-:W-:Y:S04]  /*49e0*/  @!P0 SEL R0, R2, R0, !P2 ;  /* 0x0000000002008207 */ /* 0x000fe80005000000 */
[----:B------:R-:W-:Y:S01]  /*49f0*/  @!P0 IADD3 R13, PT, PT, R13, -R0, RZ ;  /* 0x800000000d0d8210 */ /* 0x000fe20007ffe0ff */
[----:B------:R-:W-:Y:S01]  /*4a00*/  @!P0 IMAD R0, R9, R12, R0 ;  /* 0x0000000c09008224 */ /* 0x000fe200078e0200 */
[----:B------:R-:W-:Y:S01]  /*4a10*/  IADD3 R9, PT, PT, -R8, RZ, RZ ;  /* 0x000000ff08097210 */ /* 0x000fe20007ffe1ff */
[--C-:B------:R-:W-:Y:S02]  /*4a20*/  IMAD.MOV R12, RZ, RZ, -R2.reuse ;  /* 0x000000ffff0c7224 */ /* 0x100fe400078e0a02 */
[----:B------:R-:W-:Y:S02]  /*4a30*/  @!P0 IMAD R8, R13, R40, R2 ;  /* 0x000000280d088224 */ /* 0x000fe400078e0202 */
[----:B------:R-:W-:Y:S02]  /*4a40*/  @!P0 IMAD.MOV.U32 R2, RZ, RZ, R0 ;  /* 0x000000ffff028224 */ /* 0x000fe400078e0000 */
[----:B------:R-:W-:Y:S02]  /*4a50*/  IMAD R11, R3, R12, R11 ;  /* 0x0000000c030b7224 */ /* 0x000fe400078e020b */
[----:B------:R-:W-:Y:S02]  /*4a60*/  IMAD R10, R6, R9, R10 ;  /* 0x00000009060a7224 */ /* 0x000fe400078e020a */
[----:B------:R-:W-:Y:S02]  /*4a70*/  IMAD R11, R2, R3, R11 ;  /* 0x00000003020b7224 */ /* 0x000fe400078e020b */
[----:B------:R-:W-:Y:S02]  /*4a80*/  IMAD R10, R8, R6, R10 ;  /* 0x00000006080a7224 */ /* 0x000fe400078e020a */
.L_x_94:
[----:B------:R-:W-:Y:S05]  /*4a90*/  BRA.U UP1, `(.L_x_95) ;  /* 0x0000000101107547 */ /* 0x000fea000b800000 */
[----:B------:R-:W-:Y:S04]  /*4aa0*/  MOV R2, UR7 ;  /* 0x0000000700027c02 */ /* 0x000fe80008000f00 */
[----:B------:R-:W-:Y:S04]  /*4ab0*/  SHF.L.U32 R2, R2, 0x1f, RZ ;  /* 0x0000001f02027819 */ /* 0x000fe800000006ff */
[----:B------:R-:W2:Y:S02]  /*4ac0*/  SYNCS.PHASECHK.TRANS64.TRYWAIT P0, [UR6+0xd8], R2 ;  /* 0x0000d802ff0075a7 */ /* 0x000ea40008001106 */
[----:B--2---:R-:W-:Y:S05]  /*4ad0*/  @!P0 BRA `(.L_x_96) ;  /* 0x0000003c00fc8947 */ /* 0x004fea0003800000 */
.L_x_95:
[----:B------:R-:W-:Y:S02]  /*4ae0*/  R2UR UR11, R14 ;  /* 0x000000000e0b72ca */ /* 0x000fe400000e0000 */
[----:B------:R-:W-:Y:S02]  /*4af0*/  R2UR UR10, R15 ;  /* 0x000000000f0a72ca */ /* 0x000fe400000e0000 */
[----:B------:R-:W-:Y:S04]  /*4b00*/  ISETP.NE.U32.AND P2, PT, RZ, UR4, PT ;  /* 0x00000004ff007c0c */ /* 0x000fe8000bf45070 */
[----:B------:R-:W-:Y:S05]  /*4b10*/  ISETP.NE.AND.EX P2, PT, RZ, UR5, PT, P2 ;  /* 0x00000005ff007c0c */ /* 0x000fea000bf45320 */
[----:B------:R-:W-:Y:S02]  /*4b20*/  USHF.L.U32 UR11, UR11, 0x7, URZ ;  /* 0x000000070b0b7899 */ /* 0x000fe400080006ff */
[----:B------:R-:W-:Y:S01]  /*4b30*/  USHF.L.U32 UR10, UR10, 0x6, URZ ;  /* 0x000000060a0a7899 */ /* 0x000fe200080006ff */
[----:B------:R-:W-:Y:S11]  /*4b40*/  BRA.U !UP5, `(.L_x_97) ;  /* 0x000000010d347547 */ /* 0x000ff6000b800000 */
[----:B------:R-:W-:Y:S01]  /*4b50*/  UPLOP3.LUT UP0, UPT, UPT, UPT, UP3, 0x80, 0x8 ;  /* 0x000000000008789c */ /* 0x000fe20003f0f030 */
[----:B--2---:R-:W-:Y:S02]  /*4b60*/  HFMA2 R0, -RZ, RZ, 0, 5.9604644775390625e-08 ;  /* 0x00000001ff007431 */ /* 0x004fe400000001ff */
[----:B------:R-:W-:Y:S03]  /*4b70*/  IMAD.MOV.U32 R96, RZ, RZ, 0x1 ;  /* 0x00000001ff607424 */ /* 0x000fe600078e00ff */
[----:B------:R-:W-:Y:S05]  /*4b80*/  PLOP3.LUT P0, PT, PT, PT, UP0, 0x80, 0x8 ;  /* 0x000000000008781c */ /* 0x000fea0003f0f008 */
[----:B------:R-:W2:Y:S01]  /*4b90*/  @UP0 LDCU.64 UR14, c[0x0][0x888] ;  /* 0x00011100ff0e07ac */ /* 0x000ea20008000a00 */
[----:B------:R-:W-:Y:S07]  /*4ba0*/  @UP0 UIMAD UR8, UR36, UR4, URZ ;  /* 0x00000004240802a4 */ /* 0x000fee000f8e02ff */
[----:B------:R-:W-:Y:S01]  /*4bb0*/  @!P0 PRMT R96, R0, 0x7610, R96 ;  /* 0x0000761000608816 */ /* 0x000fe20000000060 */
[----:B--2---:R-:W-:Y:S03]  /*4bc0*/  @UP0 UIMAD.WIDE UR14, UR8, 0x4, UR14 ;  /* 0x00000004080e08a5 */ /* 0x004fe6000f8e020e */
[----:B------:R-:W2:Y:S03]  /*4bd0*/  @!UP0 LDCU UR8, c[0x0][0x880] ;  /* 0x00011000ff0887ac */ /* 0x000ea60008000800 */
[----:B------:R-:W-:Y:S01]  /*4be0*/  IMAD.U32 R8, RZ, RZ, UR14 ;  /* 0x0000000eff087e24 */ /* 0x000fe2000f8e00ff */
[----:B------:R-:W-:Y:S05]  /*4bf0*/  MOV R9, UR15 ;  /* 0x0000000f00097c02 */ /* 0x000fea0008000f00 */
[----:B-----5:R4:W5:Y:S02]  /*4c00*/  @P0 LDG.E R49, desc[UR44][R8.64] ;  /* 0x0000002c08310981 */ /* 0x020964000c1e1900 */
[----:B--2-4-:R-:W-:Y:S07]  /*4c10*/  @!P0 IMAD.U32 R49, RZ, RZ, UR8 ;  /* 0x00000008ff318e24 */ /* 0x014fee000f8e00ff */
.L_x_97:
[----:B-----5:R-:W-:Y:S01]  /*4c20*/  @!P2 FSETP.EQ.AND P0, PT, R49, RZ, PT ;  /* 0x000000ff3100a20b */ /* 0x020fe20003f02000 */
[----:B------:R-:W-:Y:S01]  /*4c30*/  @!UPT UIADD3 URZ, UPT, UPT, URZ, URZ, URZ ;  /* 0x000000fffffff290 */ /* 0x000fe2000fffe0ff */
[----:B------:R-:W-:Y:S11]  /*4c40*/  @!P2 BRA `(.L_x_98) ;  /* 0x000000000014a947 */ /* 0x000ff60003800000 */
[----:B------:R-:W-:Y:S02]  /*4c50*/  LOP3.LUT P2, RZ, R96, 0xff, RZ, 0xc0, !PT ;  /* 0x000000ff60ff7812 */ /* 0x000fe4000784c0ff */
[----:B------:R-:W-:Y:S04]  /*4c60*/  PLOP3.LUT P0, PT, PT, PT, UP0, 0x80, 0x8 ;  /* 0x000000000008781c */ /* 0x000fe80003f0f008 */
[----:B------:R-:W-:Y:S07]  /*4c70*/  PLOP3.LUT P0, PT, P0, PT, PT, 0x8, 0x80 ;  /* 0x000000000080781c */ /* 0x000fee000070e170 */
[----:B------:R-:W-:Y:S11]  /*4c80*/  @P2 FSETP.EQ.AND P0, PT, R49, RZ, PT ;  /* 0x000000ff3100220b */ /* 0x000ff60003f02000 */
[----:B------:R-:W-:Y:S02]  /*4c90*/  @!UPT UIADD3 URZ, UPT, UPT, URZ, URZ, URZ ;  /* 0x000000fffffff290 */ /* 0x000fe4000fffe0ff */
.L_x_98:
[----:B------:R-:W-:Y:S01]  /*4ca0*/  ULEA UR15, UR13, UR6, 0x3 ;  /* 0x000000060d0f7291 */ /* 0x000fe2000f8e18ff */
[----:B------:R-:W-:Y:S02]  /*4cb0*/  SHF.L.U32 R9, R29, 0x1f, RZ ;  /* 0x0000001f1d097819 */ /* 0x000fe400000006ff */
[----:B------:R-:W-:Y:S04]  /*4cc0*/  ELECT P4, URZ, PT ;  /* 0x0000000000ff782f */ /* 0x000fe80003880000 */
[----:B------:R-:W-:Y:S02]  /*4cd0*/  PLOP3.LUT P4, PT, P0, P4, PT, 0xf2, 0x2f ;  /* 0x00000000002f781c */ /* 0x000fe40000789e72 */
[----:B------:R-:W4:Y:S11]  /*4ce0*/  SYNCS.PHASECHK.TRANS64.TRYWAIT P2, [UR15+0xb8], R9 ;  /* 0x0000b809ff0075a7 */ /* 0x000f36000804110f */
[----:B-1----:R-:W-:Y:S05]  /*4cf0*/  @!P4 IADD3 R8, P0, PT, R30, 0x580, RZ ;  /* 0x000005801e08c810 */ /* 0x002fea0007f1e0ff */
[----:B--2---:R-:W-:Y:S01]  /*4d00*/  @!P4 IMAD.X R2, RZ, RZ, R31, P0 ;  /* 0x000000ffff02c224 */ /* 0x004fe200000e061f */
[----:B----4-:R-:W-:Y:S07]  /*4d10*/  @!P2 BRA `(.L_x_99) ;  /* 0x0000003c0084a947 */ /* 0x010fee0003800000 */
.L_x_186:
[----:B------:R-:W2:Y:S01]  /*4d20*/  LDC.64 R12, c[0x0][0xb18] ;  /* 0x0002c600ff0c7b82 */ /* 0x000ea20000000a00 */
[----:B------:R-:W-:Y:S01]  /*4d30*/  @!P4 R2UR UR8, R2 ;  /* 0x000000000208c2ca */ /* 0x000fe200000e0000 */
[----:B------:R-:W-:Y:S01]  /*4d40*/  VOTEU.ALL UP2, P4 ;  /* 0x0000000000ff7886 */ /* 0x000fe20002040000 */
[----:B------:R-:W-:Y:S01]  /*4d50*/  @!P4 R2UR UR9, R8 ;  /* 0x000000000809c2ca */ /* 0x000fe200000e0000 */
[----:B------:R-:W-:Y:S01]  /*4d60*/  VOTEU.ALL UP1, P4 ;  /* 0x0000000000ff7886 */ /* 0x000fe20002020000 */
[----:B-1----:R-:W-:Y:S03]  /*4d70*/  @!P4 IMAD.MOV.U32 R0, RZ, RZ, 0x2000 ;  /* 0x00002000ff00c424 */ /* 0x002fe600078e00ff */
[----:B------:R-:W1:Y:S01]  /*4d80*/  @!P1 LDC R2, c[0x0][0xb0c] ;  /* 0x0002c300ff029b82 */ /* 0x000e620000000800 */
[----:B------:R-:W-:Y:S01]  /*4d90*/  UMOV UR20, 0x0 ;  /* 0x0000000000147882 */ /* 0x000fe20000000000 */
[----:B------:R-:W-:Y:S01]  /*4da0*/  UMOV UR21, 0x10000000 ;  /* 0x1000000000157882 */ /* 0x000fe20000000000 */
[----:B------:R-:W-:Y:S01]  /*4db0*/  UMOV UR12, UR36 ;  /* 0x00000024000c7c82 */ /* 0x000fe20008000000 */
[----:B------:R-:W-:Y:S01]  /*4dc0*/  UIADD3 UR14, UPT, UPT, UR13, 0x1, URZ ;  /* 0x000000010d0e7890 */ /* 0x000fe2000fffe0ff */
[----:B------:R-:W-:Y:S01]  /*4dd0*/  @P3 SHF.R.U32.HI R26, RZ, 0x10, R21 ;  /* 0x00000010ff1a3819 */ /* 0x000fe20000011615 */
[----:B------:R-:W-:Y:S02]  /*4de0*/  VIADD R28, R28, 0x1 ;  /* 0x000000011c1c7836 */ /* 0x000fe40000000000 */
[----:B------:R-:W-:Y:S01]  /*4df0*/  IMAD.U32 R9, RZ, RZ, UR8 ;  /* 0x00000008ff097e24 */ /* 0x000fe2000f8e00ff */
[----:B------:R-:W-:Y:S01]  /*4e00*/  @!UP2 ULEA UR8, UR13, UR6, 0xd ;  /* 0x000000060d08a291 */ /* 0x000fe2000f8e68ff */
[----:B------:R-:W-:Y:S01]  /*4e10*/  IMAD.U32 R8, RZ, RZ, UR9 ;  /* 0x00000009ff087e24 */ /* 0x000fe2000f8e00ff */
[----:B------:R-:W-:Y:S02]  /*4e20*/  UIADD3 UR9, UPT, UPT, UR15, 0xa0, URZ ;  /* 0x000000a00f097890 */ /* 0x000fe4000fffe0ff */
[----:B------:R-:W-:Y:S01]  /*4e30*/  @!P4 R2UR UR19, R9 ;  /* 0x000000000913c2ca */ /* 0x000fe200000e0000 */
[----:B------:R-:W-:Y:S01]  /*4e40*/  @!UP2 UIADD3 UR8, UPT, UPT, UR8, 0x200, URZ ;  /* 0x000002000808a890 */ /* 0x000fe2000fffe0ff */
[----:B------:R-:W-:Y:S01]  /*4e50*/  @!P4 R2UR UR18, R8 ;  /* 0x000000000812c2ca */ /* 0x000fe200000e0000 */
[----:B------:R-:W-:Y:S01]  /*4e60*/  UISETP.NE.AND UP4, UPT, UR14, 0x3, UPT ;  /* 0x000000030e00788c */ /* 0x000fe2000bf85270 */
[----:B------:R-:W4:Y:S01]  /*4e70*/  LDC.64 R8, c[0x0][0xb10] ;  /* 0x0002c400ff087b82 */ /* 0x000f220000000a00 */
[----:B------:R-:W-:Y:S02]  /*4e80*/  UPRMT UR16, UR37, 0x654, UR9 ;  /* 0x0000065425107896 */ /* 0x000fe40008000009 */
[----:B------:R-:W-:Y:S02]  /*4e90*/  USEL UR17, URZ, 0x1, UP4 ;  /* 0x00000001ff117887 */ /* 0x000fe4000a000000 */
[----:B------:R-:W-:Y:S04]  /*4ea0*/  USEL UR14, UR14, URZ, UP4 ;  /* 0x000000ff0e0e7287 */ /* 0x000fe8000a000000 */
[----:B------:R-:W-:Y:S01]  /*4eb0*/  ULEA UR13, UR14, UR6, 0x3 ;  /* 0x000000060e0d7291 */ /* 0x000fe2000f8e18ff */
[----:B------:R-:W-:Y:S01]  /*4ec0*/  LOP3.LUT R29, R29, UR17, RZ, 0x3c, !PT ;  /* 0x000000111d1d7c12 */ /* 0x000fe2000f8e3cff */
[----:B------:R1:W-:Y:S01]  /*4ed0*/  @!UP1 UTMALDG.3D [UR8], [UR18], desc[UR20] ;  /* 0x00001408120095b4 */ /* 0x0003e20008011000 */
[----:B------:R5:W-:Y:S02]  /*4ee0*/  @!P4 SYNCS.ARRIVE.TRANS64.RED.A0TR RZ, [UR15+0xa0], R0 ;  /* 0x0000a000ffffc9a7 */ /* 0x000be4000830040f */
[----:B------:R-:W-:Y:S01]  /*4ef0*/  SHF.L.U32 R14, R29, 0x1f, RZ ;  /* 0x0000001f1d0e7819 */ /* 0x000fe200000006ff */
[C---:B----4-:R-:W-:Y:S01]  /*4f00*/  @!P1 IMAD.HI.U32 R8, R11.reuse, R8, RZ ;  /* 0x000000080b089227 */ /* 0x050fe200078e00ff */
[----:B--2---:R-:W-:Y:S02]  /*4f10*/  @!P1 ISETP.NE.AND P0, PT, R12, 0x1, PT ;  /* 0x000000010c00980c */ /* 0x004fe40003f05270 */
[----:B-1----:R-:W-:Y:S01]  /*4f20*/  @!P1 ISETP.NE.AND P2, PT, R2, 0x1, PT ;  /* 0x000000010200980c */ /* 0x002fe20003f45270 */
[----:B------:R-:W-:Y:S01]  /*4f30*/  SYNCS.ARRIVE.TRANS64.RED.A1T0 RZ, [UR16], RZ ;  /* 0x000000ffffff79a7 */ /* 0x000fe20008100410 */
[C---:B------:R-:W-:Y:S01]  /*4f40*/  @!P1 IMAD.HI.U32 R13, R10.reuse, R13, RZ ;  /* 0x0000000d0a0d9227 */ /* 0x040fe200078e00ff */
[----:B------:R-:W-:Y:S04]  /*4f50*/  @!P1 SHF.R.U32.HI R8, RZ, R9, R8 ;  /* 0x00000009ff089219 */ /* 0x000fe80000011608 */
[----:B------:R-:W-:Y:S01]  /*4f60*/  @!P1 SEL R8, R11, R8, !P2 ;  /* 0x000000080b089207 */ /* 0x000fe20005000000 */
[----:B------:R-:W1:Y:S01]  /*4f70*/  SYNCS.PHASECHK.TRANS64.TRYWAIT P5, [UR13+0xb8], R14 ;  /* 0x0000b80eff0075a7 */ /* 0x000e6200080a110d */
[----:B-----5:R-:W2:Y:S02]  /*4f80*/  @!P1 LDC R0, c[0x0][0xb20] ;  /* 0x0002c800ff009b82 */ /* 0x020ea40000000800 */
[----:B--2---:R-:W-:Y:S04]  /*4f90*/  @!P1 SHF.R.U32.HI R0, RZ, R0, R13 ;  /* 0x00000000ff009219 */ /* 0x004fe8000001160d */
[----:B------:R-:W-:Y:S05]  /*4fa0*/  @!P1 SEL R9, R10, R0, !P0 ;  /* 0x000000000a099207 */ /* 0x000fea0004000000 */
[----:B------:R-:W-:Y:S02]  /*4fb0*/  @!P1 IMAD.IADD R0, R9, 0x1, -R8 ;  /* 0x0000000109009824 */ /* 0x000fe400078e0a08 */
[----:B------:R-:W-:Y:S02]  /*4fc0*/  @!P1 IMAD.IADD R8, R8, 0x1, -R9 ;  /* 0x0000000108089824 */ /* 0x000fe400078e0a09 */
[----:B------:R-:W-:Y:S02]  /*4fd0*/  @!P1 IMAD R11, R0, R2, R11 ;  /* 0x00000002000b9224 */ /* 0x000fe400078e020b */
[----:B------:R-:W-:Y:S01]  /*4fe0*/  @!P1 IMAD R10, R8, R12, R10 ;  /* 0x0000000c080a9224 */ /* 0x000fe200078e020a */
[----:B-1----:R-:W-:Y:S06]  /*4ff0*/  @!P5 BRA `(.L_x_100) ;  /* 0x0000003800e4d947 */ /* 0x002fec0003800000 */
.L_x_188:
[----:B------:R-:W-:Y:S01]  /*5000*/  @!P4 IADD3 R2, P0, PT, R30, 0x580, RZ ;  /* 0x000005801e02c810 */ /* 0x000fe20007f1e0ff */
[----:B------:R-:W-:Y:S01]  /*5010*/  UMOV UR18, 0x0 ;  /* 0x0000000000127882 */ /* 0x000fe20000000000 */
[----:B------:R-:W-:Y:S01]  /*5020*/  UMOV UR19, 0x10000000 ;  /* 0x1000000000137882 */ /* 0x000fe20000000000 */
[----:B------:R-:W-:Y:S01]  /*5030*/  VOTEU.ALL UP1, P4 ;  /* 0x0000000000ff7886 */ /* 0x000fe20002020000 */
[----:B------:R-:W-:Y:S01]  /*5040*/  @!P4 R2UR UR9, R2 ;  /* 0x000000000209c2ca */ /* 0x000fe200000e0000 */
[----:B-1----:R-:W-:Y:S01]  /*5050*/  @!P4 IMAD.X R0, RZ, RZ, R31, P0 ;  /* 0x000000ffff00c224 */ /* 0x002fe200000e061f */
[----:B------:R-:W-:Y:S01]  /*5060*/  UMOV UR12, UR36 ;  /* 0x00000024000c7c82 */ /* 0x000fe20008000000 */
[----:B------:R-:W-:Y:S01]  /*5070*/  @P3 R2UR UR36, R26 ;  /* 0x000000001a2432ca */ /* 0x000fe200000e0000 */
[----:B------:R-:W-:Y:S01]  /*5080*/  @!UP1 ULEA UR15, UR14, UR6, 0xd ;  /* 0x000000060e0f9291 */ /* 0x000fe2000f8e68ff */
[----:B------:R-:W-:Y:S01]  /*5090*/  ISETP.NE.AND P0, PT, R28, 0x2, PT ;  /* 0x000000021c00780c */ /* 0x000fe20003f05270 */
[----:B------:R-:W-:Y:S01]  /*50a0*/  @!UP1 UIADD3 UR10, UPT, UPT, UR10, 0x20, URZ ;  /* 0x000000200a0a9890 */ /* 0x000fe2000fffe0ff */
[----:B------:R-:W-:Y:S01]  /*50b0*/  @!P4 R2UR UR8, R0 ;  /* 0x000000000008c2ca */ /* 0x000fe200000e0000 */
[----:B------:R-:W-:Y:S01]  /*50c0*/  IMAD.IADD R15, R10, 0x1, R94 ;  /* 0x000000010a0f7824 */ /* 0x000fe200078e025e */
[----:B------:R-:W-:Y:S01]  /*50d0*/  SEL R0, RZ, 0x1, P0 ;  /* 0x00000001ff007807 */ /* 0x000fe20000000000 */
[----:B------:R-:W-:Y:S01]  /*50e0*/  IMAD.IADD R14, R11, 0x1, R95 ;  /* 0x000000010b0e7824 */ /* 0x000fe200078e025f */
[----:B------:R-:W-:Y:S02]  /*50f0*/  SEL R28, R28, RZ, P0 ;  /* 0x000000ff1c1c7207 */ /* 0x000fe40000000000 */
[----:B------:R-:W-:Y:S01]  /*5100*/  IMAD.U32 R8, RZ, RZ, UR9 ;  /* 0x00000009ff087e24 */ /* 0x000fe2000f8e00ff */
[----:B------:R-:W-:Y:S01]  /*5110*/  UIADD3 UR9, UPT, UPT, UR13, 0xa0, URZ ;  /* 0x000000a00d097890 */ /* 0x000fe2000fffe0ff */
[----:B------:R-:W-:Y:S03]  /*5120*/  LOP3.LUT R27, R27, R0, RZ, 0x3c, !PT ;  /* 0x000000001b1b7212 */ /* 0x000fe600078e3cff */
[----:B------:R-:W-:Y:S02]  /*5130*/  @!P4 R2UR UR16, R8 ;  /* 0x000000000810c2ca */ /* 0x000fe400000e0000 */
[----:B------:R-:W-:Y:S01]  /*5140*/  IMAD.U32 R9, RZ, RZ, UR8 ;  /* 0x00000008ff097e24 */ /* 0x000fe2000f8e00ff */
[----:B------:R-:W-:Y:S01]  /*5150*/  @!UP1 UIADD3 UR8, UPT, UPT, UR15, 0x200, URZ ;  /* 0x000002000f089890 */ /* 0x000fe2000fffe0ff */
[----:B------:R-:W-:Y:S01]  /*5160*/  VOTEU.ALL UP1, P4 ;  /* 0x0000000000ff7886 */ /* 0x000fe20002020000 */
[----:B------:R-:W-:Y:S02]  /*5170*/  UPRMT UR15, UR37, 0x654, UR9 ;  /* 0x00000654250f7896 */ /* 0x000fe40008000009 */
[----:B------:R-:W-:Y:S11]  /*5180*/  @!P4 R2UR UR17, R9 ;  /* 0x000000000911c2ca */ /* 0x000ff600000e0000 */
[----:B------:R-:W-:Y:S02]  /*5190*/  @!UPT UIADD3 URZ, UPT, UPT, URZ, URZ, URZ ;  /* 0x000000fffffff290 */ /* 0x000fe4000fffe0ff */
[----:B------:R2:W-:Y:S01]  /*51a0*/  @!UP1 UTMALDG.3D [UR8], [UR16], desc[UR18] ;  /* 0x00001208100095b4 */ /* 0x0005e20008011000 */
[----:B------:R2:W-:Y:S01]  /*51b0*/  @!P4 SYNCS.ARRIVE.TRANS64.RED.A0TR RZ, [UR13+0xa0], R25 ;  /* 0x0000a019ffffc9a7 */ /* 0x0005e2000830040d */
[----:B------:R-:W-:Y:S04]  /*51c0*/  UIADD3 UR13, UPT, UPT, UR14, 0x1, URZ ;  /* 0x000000010e0d7890 */ /* 0x000fe8000fffe0ff */
[----:B------:R-:W-:Y:S04]  /*51d0*/  UISETP.NE.AND UP1, UPT, UR13, 0x3, UPT ;  /* 0x000000030d00788c */ /* 0x000fe8000bf25270 */
[----:B------:R-:W-:Y:S02]  /*51e0*/  USEL UR14, URZ, 0x1, UP1 ;  /* 0x00000001ff0e7887 */ /* 0x000fe40008800000 */
[----:B------:R-:W-:Y:S02]  /*51f0*/  USEL UR13, UR13, URZ, UP1 ;  /* 0x000000ff0d0d7287 */ /* 0x000fe40008800000 */
[----:B------:R-:W-:Y:S02]  /*5200*/  UPLOP3.LUT UP1, UPT, UPT, UPT, UPT, 0x80, 0x8 ;  /* 0x000000000008789c */ /* 0x000fe40003f2f070 */
[----:B------:R-:W-:Y:S01]  /*5210*/  LOP3.LUT R29, R29, UR14, RZ, 0x3c, !PT ;  /* 0x0000000e1d1d7c12 */ /* 0x000fe2000f8e3cff */
[----:B------:R-:W-:Y:S01]  /*5220*/  SYNCS.ARRIVE.TRANS64.RED.A1T0 RZ, [UR15], RZ ;  /* 0x000000ffffff79a7 */ /* 0x000fe2000810040f */
[----:B------:R-:W-:Y:S07]  /*5230*/  @P3 BRA `(.L_x_101) ;  /* 0xfffffff4001c3947 */ /* 0x000fee000383ffff */
[----:B------:R-:W-:Y:S01]  /*5240*/  UIADD3 UR6, UPT, UPT, UR6, 0xb8, URZ ;  /* 0x000000b806067890 */ /* 0x000fe2000fffe0ff */
[----:B------:R-:W-:-:S03]  /*5250*/  SHF.L.U32 R2, R29, 0x1f, RZ ;  /* 0x0000001f1d027819 */ /* 0x000fc600000006ff */
[----:B------:R-:W-:-:S09]  /*5260*/  ULEA UR4, UR13, UR6, 0x3 ;  /* 0x000000060d047291 */ /* 0x000fd2000f8e18ff */
[----:B------:R-:W1:Y:S02]  /*5270*/  SYNCS.PHASECHK.TRANS64.TRYWAIT P0, [UR4], R2 ;  /* 0x00000002ff0075a7 */ /* 0x000e640008001104 */
[----:B-1----:R-:W-:Y:S05]  /*5280*/  @!P0 BRA `(.L_x_102) ;  /* 0x0000003800588947 */ /* 0x002fea0003800000 */
.L_x_190:
        /* <DEDUP_REMOVED lines=9> */
.L_x_192:
[----:B------:R-:W-:-:S04]  /*5320*/  UIADD3 UR5, UPT, UPT, UR5, 0x1, URZ ;  /* 0x0000000105057890 */ /* 0x000fc8000fffe0ff */
[----:B------:R-:W-:-:S04]  /*5330*/  UISETP.NE.AND UP0, UPT, UR5, 0x3, UPT ;  /* 0x000000030500788c */ /* 0x000fc8000bf05270 */
[----:B------:R-:W-:Y:S02]  /*5340*/  USEL UR4, URZ, 0x1, UP0 ;  /* 0x00000001ff047887 */ /* 0x000fe40008000000 */
[----:B------:R-:W-:-:S04]  /*5350*/  USEL UR5, UR5, URZ, UP0 ;  /* 0x000000ff05057287 */ /* 0x000fc80008000000 */
[----:B------:R-:W-:Y:S01]  /*5360*/  ULEA UR5, UR5, UR6, 0x3 ;  /* 0x0000000605057291 */ /* 0x000fe2000f8e18ff */
[----:B-1----:R-:W-:-:S04]  /*5370*/  LOP3.LUT R2, R29, UR4, RZ, 0x3c, !PT ;  /* 0x000000041d027c12 */ /* 0x002fc8000f8e3cff */
[----:B------:R-:W-:Y:S01]  /*5380*/  SHF.L.U32 R2, R2, 0x1f, RZ ;  /* 0x0000001f02027819 */ /* 0x000fe200000006ff */
[----:B------:R-:W-:-:S07]  /*5390*/  IMAD.U32 R0, RZ, RZ, UR5 ;  /* 0x00000005ff007e24 */ /* 0x000fce000f8e00ff */
.L_x_104:
[----:B-1----:R1:W4:Y:S02]  /*53a0*/  SYNCS.PHASECHK.TRANS64.TRYWAIT P0, [R0+URZ], R2 ;  /* 0x00000002000075a7 */ /* 0x00232400080011ff */
[----:B----4-:R-:W-:Y:S05]  /*53b0*/  @!P0 NANOSLEEP.SYNCS 0x989680 ;  /* 0x009896800000895d */ /* 0x010fea0003900000 */
[----:B------:R-:W4:Y:S02]  /*53c0*/  @!P0 SYNCS.PHASECHK.TRANS64 P0, [R0+URZ], R2 ;  /* 0x00000002000085a7 */ /* 0x000f2400080010ff */
[----:B--2-4-:R-:W-:Y:S05]  /*53d0*/  @P0 EXIT ;  /* 0x000000000000094d */ /* 0x014fea0003800000 */
[----:B------:R-:W-:Y:S05]  /*53e0*/  BRA `(.L_x_104) ;  /* 0xfffffffc00ec7947 */ /* 0x000fea000383ffff */
.L_x_92:
[----:B------:R-:W-:-:S06]  /*53f0*/  UISETP.GE.AND UP1, UPT, UR10, 0x4, UPT ;  /* 0x000000040a00788c */ /* 0x000fcc000bf26270 */
[----:B------:R-:W-:-:S13]  /*5400*/  PLOP3.LUT P0, PT, PT, PT, UP1, 0x80, 0x8 ;  /* 0x000000000008781c */ /* 0x000fda0003f0f018 */
[----:B------:R-:W-:Y:S05]  /*5410*/  @!P0 EXIT ;  /* 0x000000000000894d */ /* 0x000fea0003800000 */
[----:B------:R-:W-:Y:S01]  /*5420*/  BAR.SYNC.DEFER_BLOCKING 0x6, 0xa0 ;  /* 0x0182800000007b1d */ /* 0x000fe20000010000 */
[C---:B------:R-:W-:Y:S01]  /*5430*/  IMAD.SHL.U32 R107, R101.reuse, 0x20, RZ ;  /* 0x00000020656b7824 */ /* 0x040fe200078e00ff */
[C---:B------:R-:W-:Y:S01]  /*5440*/  LOP3.LUT R102, R101.reuse, 0x2, RZ, 0xc0, !PT ;  /* 0x0000000265667812 */ /* 0x040fe200078ec0ff */
[C---:B------:R-:W-:Y:S01]  /*5450*/  IMAD.SHL.U32 R2, R101.reuse, 0x4, RZ ;  /* 0x0000000465027824 */ /* 0x040fe200078e00ff */
[C---:B------:R-:W-:Y:S01]  /*5460*/  LOP3.LUT R108, R101.reuse, 0x60, RZ, 0xc0, !PT ;  /* 0x00000060656c7812 */ /* 0x040fe200078ec0ff */
[----:B------:R-:W-:Y:S01]  /*5470*/  IMAD.U32 R46, R101, 0x10000, RZ ;  /* 0x00010000652e7824 */ /* 0x000fe200078e00ff */
[----:B------:R-:W-:Y:S02]  /*5480*/  UMOV UR46, 0x400 ;  /* 0x00000400002e7882 */ /* 0x000fe40000000000 */
[----:B------:R-:W1:Y:S01]  /*5490*/  LDC R99, c[0x0][0x370] ;  /* 0x0000dc00ff637b82 */ /* 0x000e620000000800 */
[----:B------:R-:W-:Y:S01]  /*54a0*/  ULEA UR46, UR37, UR46, 0x18 ;  /* 0x0000002e252e7291 */ /* 0x000fe2000f8ec0ff */
[----:B------:R-:W-:Y:S01]  /*54b0*/  LOP3.LUT R3, R107, 0xc0, RZ, 0xc0, !PT ;  /* 0x000000c06b037812 */ /* 0x000fe200078ec0ff */
[----:B------:R-:W-:Y:S01]  /*54c0*/  IMAD.MOV.U32 R45, RZ, RZ, RZ ;  /* 0x000000ffff2d7224 */ /* 0x000fe200078e00ff */
[----:B------:R-:W-:Y:S01]  /*54d0*/  LOP3.LUT R101, R101, 0x4, RZ, 0xc0, !PT ;  /* 0x0000000465657812 */ /* 0x000fe200078ec0ff */
[----:B------:R-:W-:Y:S01]  /*54e0*/  UIADD3 UR50, UPT, UPT, UR46, 0x200, URZ ;  /* 0x000002002e327890 */ /* 0x000fe2000fffe0ff */
[----:B------:R-:W-:-:S02]  /*54f0*/  LOP3.LUT R2, R3, 0x18, R2, 0xf8, !PT ;  /* 0x0000001803027812 */ /* 0x000fc400078ef802 */
[----:B------:R-:W-:Y:S01]  /*5500*/  CS2R R104, SRZ ;  /* 0x0000000000687805 */ /* 0x000fe2000001ff00 */
[----:B------:R-:W2:Y:S01]  /*5510*/  LDC R42, c[0x0][0xb0c] ;  /* 0x0002c300ff2a7b82 */ /* 0x000ea20000000800 */
[----:B------:R-:W-:Y:S01]  /*5520*/  LOP3.LUT R46, R46, 0x600000, RZ, 0xc0, !PT ;  /* 0x006000002e2e7812 */ /* 0x000fe200078ec0ff */
[----:B------:R-:W-:Y:S01]  /*5530*/  IMAD.MOV.U32 R112, RZ, RZ, RZ ;  /* 0x000000ffff707224 */ /* 0x000fe200078e00ff */
[----:B------:R-:W-:Y:S01]  /*5540*/  IADD3 R106, PT, PT, -R101, 0x2, RZ ;  /* 0x00000002656a7810 */ /* 0x000fe20007ffe1ff */
[----:B------:R-:W-:Y:S01]  /*5550*/  IMAD.MOV R102, RZ, RZ, -R102 ;  /* 0x000000ffff667224 */ /* 0x000fe200078e0a66 */
[----:B------:R-:W-:Y:S01]  /*5560*/  LOP3.LUT R107, R2, 0xf20, R107, 0xf8, !PT ;  /* 0x00000f20026b7812 */ /* 0x000fe200078ef86b */
[----:B------:R-:W-:Y:S01]  /*5570*/  IMAD.MOV R101, RZ, RZ, -R101 ;  /* 0x000000ffff657224 */ /* 0x000fe200078e0a65 */
[----:B------:R-:W3:Y:S01]  /*5580*/  LDCU.64 UR52, c[0x0][0x348] ;  /* 0x00006900ff3477ac */ /* 0x000ee20008000a00 */
[----:B------:R-:W4:Y:S01]  /*5590*/  LDC R97, c[0x0][0xb20] ;  /* 0x0002c800ff617b82 */ /* 0x000f220000000800 */
[----:B------:R-:W3:Y:S01]  /*55a0*/  LDS R0, [UR46+0x190] ;  /* 0x0001902eff007984 */ /* 0x000ee20008000800 */
[----:B------:R-:W-:Y:S01]  /*55b0*/  IMAD.SHL.U32 R106, R106, 0x10, RZ ;  /* 0x000000106a6a7824 */ /* 0x000fe200078e00ff */
[----:B------:R-:W-:Y:S01]  /*55c0*/  LEA R107, R107, UR50, 0x1 ;  /* 0x000000326b6b7c11 */ /* 0x000fe2000f8e08ff */
[----:B------:R-:W-:Y:S01]  /*55d0*/  UMOV UR49, 0x1 ;  /* 0x0000000100317882 */ /* 0x000fe20000000000 */
[----:B------:R-:W-:Y:S01]  /*55e0*/  UMOV UR54, URZ ;  /* 0x000000ff00367c82 */ /* 0x000fe20008000000 */
[----:B------:R-:W1:Y:S02]  /*55f0*/  LDCU.64 UR38, c[0x0][0x888] ;  /* 0x00011100ff2677ac */ /* 0x000e640008000a00 */
[----:B------:R-:W1:Y:S01]  /*5600*/  LDC R41, c[0x0][0xb30] ;  /* 0x0002cc00ff297b82 */ /* 0x000e620000000800 */
[----:B------:R-:W-:Y:S01]  /*5610*/  UMOV UR48, URZ ;  /* 0x000000ff00307c82 */ /* 0x000fe20008000000 */
[----:B------:R-:W-:-:S06]  /*5620*/  UMOV UR47, URZ ;  /* 0x000000ff002f7c82 */ /* 0x000fcc0008000000 */
[----:B------:R-:W1:Y:S08]  /*5630*/  LDC.64 R92, c[0x0][0xb10] ;  /* 0x0002c400ff5c7b82 */ /* 0x000e700000000a00 */
[----:B------:R-:W1:Y:S08]  /*5640*/  LDC.64 R38, c[0x0][0xb18] ;  /* 0x0002c600ff267b82 */ /* 0x000e700000000a00 */
[----:B------:R-:W1:Y:S08]  /*5650*/  LDC.64 R88, c[0x0][0x888] ;  /* 0x00022200ff587b82 */ /* 0x000e700000000a00 */
[----:B------:R-:W1:Y:S01]  /*5660*/  LDC.64 R36, c[0x0][0xb28] ;  /* 0x0002ca00ff247b82 */ /* 0x000e620000000a00 */
[----:B---3--:R-:W-:-:S07]  /*5670*/  IMAD.IADD R46, R0, 0x1, R46 ;  /* 0x00000001002e7824 */ /* 0x008fce00078e022e */
[----:B------:R-:W3:Y:S08]  /*5680*/  LDC.64 R90, c[0x0][0x890] ;  /* 0x00022400ff5a7b82 */ /* 0x000ef00000000a00 */
[----:B------:R-:W1:Y:S08]  /*5690*/  LDC.64 R86, c[0x0][0x8b0] ;  /* 0x00022c00ff567b82 */ /* 0x000e700000000a00 */
[----:B------:R-:W1:Y:S08]  /*56a0*/  LDC.64 R84, c[0x0][0x8a8] ;  /* 0x00022a00ff547b82 */ /* 0x000e700000000a00 */
[----:B--2-4-:R-:W1:Y:S02]  /*56b0*/  LDC R98, c[0x0][0x374] ;  /* 0x0000dd00ff627b82 */ /* 0x014e640000000800 */
.L_x_136:
[----:B------:R-:W-:Y:S02]  /*56c0*/  LEA R0, R112, UR46, 0x3 ;  /* 0x0000002e70007c11 */ /* 0x000fe4000f8e18ff */
[----:B------:R-:W-:Y:S02]  /*56d0*/  SHF.L.U32 R2, R104, 0x1f, RZ ;  /* 0x0000001f68027819 */ /* 0x000fe400000006ff */
[----:B------:R-:W-:Y:S02]  /*56e0*/  LEA R16, R112, UR46, 0x4 ;  /* 0x0000002e70107c11 */ /* 0x000fe4000f8e20ff */
[----:B------:R-:W2:Y:S02]  /*56f0*/  SYNCS.PHASECHK.TRANS64.TRYWAIT P0, [R0+URZ+0xe0], R2 ;  /* 0x0000e002000075a7 */ /* 0x000ea400080011ff */
[----:B--2---:R-:W-:Y:S05]  /*5700*/  @!P0 BRA `(.L_x_105) ;  /* 0x0000003400688947 */ /* 0x004fea0003800000 */
.L_x_193:
[----:B------:R-:W4:Y:S01]  /*5710*/  LDC.64 R10, c[0x0][0xb10] ;  /* 0x0002c400ff0a7b82 */ /* 0x000f220000000a00 */
[----:B------:R-:W3:Y:S01]  /*5720*/  LDS.128 R16, [R16+0x170] ;  /* 0x0001700010107984 */ /* 0x000ee20000000c00 */
[----:B-1----:R-:W-:Y:S01]  /*5730*/  ISETP.NE.AND P1, PT, R41, 0x1, PT ;  /* 0x000000012900780c */ /* 0x002fe20003f25270 */
[----:B--2---:R-:W-:Y:S01]  /*5740*/  VIADD R0, R0, 0xf0 ;  /* 0x000000f000007836 */ /* 0x004fe20000000000 */
[----:B------:R-:W-:Y:S04]  /*5750*/  ISETP.GE.AND P0, PT, R40, 0x1, PT ;  /* 0x000000012800780c */ /* 0x000fe80003f06270 */
[----:B------:R-:W1:Y:S01]  /*5760*/  LDC.64 R8, c[0x0][0xb18] ;  /* 0x0002c600ff087b82 */ /* 0x000e620000000a00 */
[----:B------:R-:W-:Y:S01]  /*5770*/  PRMT R0, RZ, 0x654, R0 ;  /* 0x00000654ff007816 */ /* 0x000fe20000000000 */
[----:B------:R-:W-:Y:S01]  /*5780*/  @!PT LDS RZ, [RZ] ;  /* 0x00000000fffff984 */ /* 0x000fe20000000800 */
[----:B------:R-:W-:Y:S01]  /*5790*/  @!PT LDS RZ, [RZ] ;  /* 0x00000000fffff984 */ /* 0x000fe20000000800 */
[----:B------:R-:W-:Y:S01]  /*57a0*/  @!PT LDS RZ, [RZ] ;  /* 0x00000000fffff984 */ /* 0x000fe20000000800 */
[----:B------:R-:W-:Y:S01]  /*57b0*/  @!PT LDS RZ, [RZ] ;  /* 0x00000000fffff984 */ /* 0x000fe20000000800 */
[----:B------:R2:W-:Y:S06]  /*57c0*/  MEMBAR.ALL.CTA ;  /* 0x0000000000007992 */ /* 0x0005ec0000008000 */
[----:B--2---:R-:W2:Y:S01]  /*57d0*/  FENCE.VIEW.ASYNC.S ;  /* 0x00000000000073c6 */ /* 0x004ea20000000000 */
[----:B------:R-:W1:Y:S08]  /*57e0*/  @!P1 LDC R12, c[0x0][0xb20] ;  /* 0x0002c800ff0c9b82 */ /* 0x000e700000000800 */
[----:B------:R-:W1:Y:S01]  /*57f0*/  @!P1 LDC R7, c[0x0][0xb0c] ;  /* 0x0002c300ff079b82 */ /* 0x000e620000000800 */
[----:B--2---:R2:W-:Y:S01]  /*5800*/  SYNCS.ARRIVE.TRANS64.RED.A1T0 RZ, [R0+URZ], RZ ;  /* 0x000000ff00ff79a7 */ /* 0x0045e200081004ff */
[----:B---3--:R-:W-:Y:S04]  /*5810*/  LOP3.LUT P4, RZ, R18, 0x1, RZ, 0xc0, !PT ;  /* 0x0000000112ff7812 */ /* 0x008fe8000788c0ff */
[----:B------:R-:W-:Y:S09]  /*5820*/  P2R R109, PR, RZ, 0x10 ;  /* 0x00000010ff6d7803 */ /* 0x000ff20000000000 */
[----:B------:R-:W-:Y:S02]  /*5830*/  @P4 MOV R44, R16 ;  /* 0x00000010002c4202 */ /* 0x000fe40000000f00 */
[----:B------:R-:W-:Y:S01]  /*5840*/  @P4 LOP3.LUT R43, R17, 0xffff, RZ, 0xc0, !PT ;  /* 0x0000ffff112b4812 */ /* 0x000fe200078ec0ff */
[----:B--2-4-:R-:W-:Y:S06]  /*5850*/  @!P0 BRA `(.L_x_106) ;  /* 0x0000000000a48947 */ /* 0x014fec0003800000 */
[----:B------:R-:W-:Y:S01]  /*5860*/  IMAD.HI.U32 R0, R98, R39, RZ ;  /* 0x0000002762007227 */ /* 0x000fe200078e00ff */
[----:B------:R-:W-:Y:S02]  /*5870*/  ISETP.NE.AND P0, PT, R38, 0x1, PT ;  /* 0x000000012600780c */ /* 0x000fe40003f05270 */
[----:B------:R-:W-:Y:S01]  /*5880*/  ISETP.NE.AND P2, PT, R40, 0x1, PT ;  /* 0x000000012800780c */ /* 0x000fe20003f45270 */
[----:B------:R-:W-:Y:S01]  /*5890*/  IMAD.HI.U32 R4, R99, R92, RZ ;  /* 0x0000005c63047227 */ /* 0x000fe200078e00ff */
[----:B------:R-:W-:Y:S02]  /*58a0*/  SHF.R.U32.HI R0, RZ, R97, R0 ;  /* 0x00000061ff007219 */ /* 0x000fe40000011600 */
[----:B------:R-:W-:Y:S01]  /*58b0*/  ISETP.NE.AND P3, PT, R42, 0x1, PT ;  /* 0x000000012a00780c */ /* 0x000fe20003f65270 */
[----:B------:R-:W-:Y:S01]  /*58c0*/  IMAD.HI.U32 R6, R43, R39, RZ ;  /* 0x000000272b067227 */ /* 0x000fe200078e00ff */
[-C--:B------:R-:W-:Y:S02]  /*58d0*/  SHF.R.U32.HI R4, RZ, R93.reuse, R4 ;  /* 0x0000005dff047219 */ /* 0x080fe40000011604 */
[----:B------:R-:W-:Y:S01]  /*58e0*/  SEL R0, R98, R0, !P0 ;  /* 0x0000000062007207 */ /* 0x000fe20004000000 */
[----:B------:R-:W-:Y:S01]  /*58f0*/  IMAD.HI.U32 R5, R44, R92, RZ ;  /* 0x0000005c2c057227 */ /* 0x000fe200078e00ff */
[----:B------:R-:W-:Y:S03]  /*5900*/  SEL R4, R99, R4, !P3 ;  /* 0x0000000463047207 */ /* 0x000fe60005800000 */
[-C--:B------:R-:W-:Y:S01]  /*5910*/  IMAD.HI.U32 R3, R0, R36.reuse, RZ ;  /* 0x0000002400037227 */ /* 0x080fe200078e00ff */
[----:B------:R-:W-:Y:S03]  /*5920*/  SHF.R.U32.HI R5, RZ, R93, R5 ;  /* 0x0000005dff057219 */ /* 0x000fe60000011605 */
[----:B------:R-:W-:Y:S01]  /*5930*/  IMAD.HI.U32 R2, R4, R36, RZ ;  /* 0x0000002404027227 */ /* 0x000fe200078e00ff */
[----:B------:R-:W-:Y:S02]  /*5940*/  @P2 SHF.R.U32.HI R0, RZ, R37, R3 ;  /* 0x00000025ff002219 */ /* 0x000fe40000011603 */
[----:B------:R-:W-:Y:S02]  /*5950*/  SHF.R.U32.HI R3, RZ, R97, R6 ;  /* 0x00000061ff037219 */ /* 0x000fe40000011606 */
[----:B------:R-:W-:Y:S01]  /*5960*/  @P2 SHF.R.U32.HI R4, RZ, R37, R2 ;  /* 0x00000025ff042219 */ /* 0x000fe20000011602 */
[----:B------:R-:W-:Y:S01]  /*5970*/  IMAD R0, R40, R0, RZ ;  /* 0x0000000028007224 */ /* 0x000fe200078e02ff */
[----:B------:R-:W-:Y:S02]  /*5980*/  SEL R3, R43, R3, !P0 ;  /* 0x000000032b037207 */ /* 0x000fe40004000000 */
[----:B------:R-:W-:Y:S01]  /*5990*/  SEL R2, R44, R5, !P3 ;  /* 0x000000052c027207 */ /* 0x000fe20005800000 */
[----:B------:R-:W-:Y:S01]  /*59a0*/  IMAD R5, R40, R4, RZ ;  /* 0x0000000428057224 */ /* 0x000fe200078e02ff */
[C---:B------:R-:W-:Y:S01]  /*59b0*/  ISETP.GE.AND P0, PT, R3.reuse, R0, PT ;  /* 0x000000000300720c */ /* 0x040fe20003f06270 */
[C---:B------:R-:W-:Y:S03]  /*59c0*/  IMAD.HI.U32 R0, R3.reuse, R36, RZ ;  /* 0x0000002403007227 */ /* 0x040fe600078e00ff */
[C---:B------:R-:W-:Y:S02]  /*59d0*/  ISETP.GE.OR P0, PT, R2.reuse, R5, P0 ;  /* 0x000000050200720c */ /* 0x040fe40000706670 */
[----:B------:R-:W-:Y:S04]  /*59e0*/  SHF.R.U32.HI R0, RZ, R37, R0 ;  /* 0x00000025ff007219 */ /* 0x000fe80000011600 */
[C---:B------:R-:W-:Y:S05]  /*59f0*/  SEL R6, R3.reuse, R0, !P2 ;  /* 0x0000000003067207 */ /* 0x040fea0005000000 */
        /* <DEDUP_REMOVED lines=14> */
[----:B------:R-:W-:Y:S07]  /*5ae0*/  IMAD R43, R3, R38, R43 ;  /* 0x00000026032b7224 */ /* 0x000fee00078e022b */
.L_x_106:
[----:B-1----:R-:W-:Y:S01]  /*5af0*/  @!P1 ISETP.NE.AND P0, PT, R8, 0x1, PT ;  /* 0x000000010800980c */ /* 0x002fe20003f05270 */
[----:B------:R-:W-:Y:S01]  /*5b00*/  @!P1 IMAD.HI.U32 R0, R44, R10, RZ ;  /* 0x0000000a2c009227 */ /* 0x000fe200078e00ff */
[----:B------:R-:W-:Y:S01]  /*5b10*/  @!P1 ISETP.NE.AND P2, PT, R7, 0x1, PT ;  /* 0x000000010700980c */ /* 0x000fe20003f45270 */
[----:B------:R-:W-:Y:S01]  /*5b20*/  ULOP3.LUT UP0, URZ, UR50, 0x1b0, URZ, 0xc0, !UPT ;  /* 0x000001b032ff7892 */ /* 0x000fe2000f80c0ff */
[----:B------:R-:W-:Y:S01]  /*5b30*/  R2UR UR42, R14 ;  /* 0x000000000e2a72ca */ /* 0x000fe200000e0000 */
[----:B------:R-:W-:Y:S01]  /*5b40*/  @!P1 IMAD.HI.U32 R2, R43, R9, RZ ;  /* 0x000000092b029227 */ /* 0x000fe200078e00ff */
[----:B------:R-:W-:Y:S02]  /*5b50*/  @!P1 SHF.R.U32.HI R0, RZ, R11, R0 ;  /* 0x0000000bff009219 */ /* 0x000fe40000011600 */
[----:B------:R-:W-:Y:S01]  /*5b60*/  R2UR UR41, R15 ;  /* 0x000000000f2972ca */ /* 0x000fe200000e0000 */
[----:B------:R-:W-:Y:S01]  /*5b70*/  VIADD R112, R112, 0x1 ;  /* 0x0000000170707836 */ /* 0x000fe20000000000 */
[----:B------:R-:W-:Y:S02]  /*5b80*/  @!P1 SHF.R.U32.HI R2, RZ, R12, R2 ;  /* 0x0000000cff029219 */ /* 0x000fe40000011602 */
[----:B------:R-:W-:Y:S02]  /*5b90*/  @!P1 SEL R3, R44, R0, !P2 ;  /* 0x000000002c039207 */ /* 0x000fe40005000000 */
[----:B------:R-:W-:Y:S02]  /*5ba0*/  @!P1 SEL R2, R43, R2, !P0 ;  /* 0x000000022b029207 */ /* 0x000fe40004000000 */
[----:B------:R-:W-:Y:S01]  /*5bb0*/  @P4 SHF.R.U32.HI R103, RZ, 0x10, R17 ;  /* 0x00000010ff674819 */ /* 0x000fe20000011611 */
[----:B------:R-:W-:Y:S02]  /*5bc0*/  USHF.L.U32 UR42, UR42, 0x7, URZ ;  /* 0x000000072a2a7899 */ /* 0x000fe400080006ff */
[----:B------:R-:W-:Y:S02]  /*5bd0*/  @!P1 IMAD.IADD R0, R2, 0x1, -R3 ;  /* 0x0000000102009824 */ /* 0x000fe400078e0a03 */
[----:B------:R-:W-:Y:S01]  /*5be0*/  @!P1 IMAD.IADD R2, R3, 0x1, -R2 ;  /* 0x0000000103029824 */ /* 0x000fe200078e0a02 */
[----:B------:R-:W-:Y:S01]  /*5bf0*/  USHF.L.U32 UR41, UR41, 0x6, URZ ;  /* 0x0000000629297899 */ /* 0x000fe200080006ff */
[----:B------:R-:W-:Y:S02]  /*5c00*/  @!P1 IMAD R44, R0, R7, R44 ;  /* 0x00000007002c9224 */ /* 0x000fe400078e022c */
[----:B------:R-:W-:Y:S01]  /*5c10*/  @!P1 IMAD R43, R2, R8, R43 ;  /* 0x00000008022b9224 */ /* 0x000fe200078e022b */
[----:B------:R-:W-:Y:S08]  /*5c20*/  BRA.U !UP0, `(.L_x_107) ;  /* 0x00000001087c7547 */ /* 0x000ff0000b800000 */
[----:B------:R-:W1:Y:S01]  /*5c30*/  LDCU.64 UR8, c[0x4][0x80] ;  /* 0x01001000ff0877ac */ /* 0x000e620008000a00 */
[----:B------:R-:W-:Y:S01]  /*5c40*/  MOV R2, 0x0 ;  /* 0x0000000000027802 */ /* 0x000fe20000000f00 */
[----:B------:R-:W-:Y:S02]  /*5c50*/  HFMA2 R12, -RZ, RZ, 0, 5.9604644775390625e-08 ;  /* 0x00000001ff0c7431 */ /* 0x000fe400000001ff */
[----:B------:R-:W-:Y:S01]  /*5c60*/  IMAD.MOV.U32 R8, RZ, RZ, 0x70 ;  /* 0x00000070ff087424 */ /* 0x000fe200078e00ff */
[----:B------:R2:W3:Y:S01]  /*5c70*/  LDC.64 R14, c[0x4][R2] ;  /* 0x01000000020e7b82 */ /* 0x0004e20000000a00 */
[----:B------:R-:W4:Y:S01]  /*5c80*/  LDCU.64 UR6, c[0x4][0x88] ;  /* 0x01001100ff0677ac */ /* 0x000f220008000a00 */
[----:B------:R-:W-:Y:S01]  /*5c90*/  IMAD.MOV.U32 R13, RZ, RZ, RZ ;  /* 0x000000ffff0d7224 */ /* 0x000fe200078e00ff */
[----:B------:R-:W2:Y:S01]  /*5ca0*/  LDCU.64 UR4, c[0x4][0x8] ;  /* 0x01000100ff0477ac */ /* 0x000ea20008000a00 */
[----:B-1----:R-:W-:Y:S01]  /*5cb0*/  MOV R5, UR9 ;  /* 0x0000000900057c02 */ /* 0x002fe20008000f00 */
[----:B------:R-:W-:Y:S01]  /*5cc0*/  IMAD.U32 R4, RZ, RZ, UR8 ;  /* 0x00000008ff047e24 */ /* 0x000fe2000f8e00ff */
[----:B----4-:R-:W-:Y:S01]  /*5cd0*/  MOV R7, UR7 ;  /* 0x0000000700077c02 */ /* 0x010fe20008000f00 */
[----:B------:R-:W-:Y:S01]  /*5ce0*/  IMAD.U32 R6, RZ, RZ, UR6 ;  /* 0x00000006ff067e24 */ /* 0x000fe2000f8e00ff */
[----:B--2---:R-:W-:Y:S01]  /*5cf0*/  MOV R11, UR5 ;  /* 0x00000005000b7c02 */ /* 0x004fe20008000f00 */
[----:B------:R-:W-:Y:S02]  /*5d00*/  IMAD.U32 R10, RZ, RZ, UR4 ;  /* 0x00000004ff0a7e24 */ /* 0x000fe4000f8e00ff */
[----:B------:R-:W-:Y:S07]  /*5d10*/  LEPC R20, `(.L_x_108) ;  /* 0x000000001014794e */ /* 0x000fee0000000000 */
[----:B---3-5:R-:W-:Y:S05]  /*5d20*/  CALL.ABS.NOINC R14 ;  /* 0x000000000e007343 */ /* 0x028fea0003c00000 */
.L_x_108:
[----:B------:R-:W1:Y:S01]  /*5d30*/  LDCU.64 UR8, c[0x4][0x80] ;  /* 0x01001000ff0877ac */ /* 0x000e620008000a00 */
[----:B------:R-:W2:Y:S01]  /*5d40*/  LDC.64 R2, c[0x4][R2] ;  /* 0x0100000002027b82 */ /* 0x000ea20000000a00 */
[----:B------:R-:W-:Y:S02]  /*5d50*/  HFMA2 R12, -RZ, RZ, 0, 5.9604644775390625e-08 ;  /* 0x00000001ff0c7431 */ /* 0x000fe400000001ff */
[----:B------:R-:W-:Y:S02]  /*5d60*/  IMAD.MOV.U32 R8, RZ, RZ, 0x70 ;  /* 0x00000070ff087424 */ /* 0x000fe400078e00ff */
[----:B------:R-:W-:Y:S01]  /*5d70*/  IMAD.MOV.U32 R13, RZ, RZ, RZ ;  /* 0x000000ffff0d7224 */ /* 0x000fe200078e00ff */
[----:B------:R-:W3:Y:S01]  /*5d80*/  LDCU.64 UR6, c[0x4][0x88] ;  /* 0x01001100ff0677ac */ /* 0x000ee20008000a00 */
[----:B------:R-:W4:Y:S01]  /*5d90*/  LDCU.64 UR4, c[0x4][0x8] ;  /* 0x01000100ff0477ac */ /* 0x000f220008000a00 */
[----:B-1----:R-:W-:Y:S02]  /*5da0*/  MOV R4, UR8 ;  /* 0x0000000800047c02 */ /* 0x002fe40008000f00 */
[----:B------:R-:W-:Y:S02]  /*5db0*/  MOV R5, UR9 ;  /* 0x0000000900057c02 */ /* 0x000fe40008000f00 */
[----:B---3--:R-:W-:Y:S01]  /*5dc0*/  MOV R7, UR7 ;  /* 0x0000000700077c02 */ /* 0x008fe20008000f00 */
[----:B------:R-:W-:Y:S01]  /*5dd0*/  IMAD.U32 R6, RZ, RZ, UR6 ;  /* 0x00000006ff067e24 */ /* 0x000fe2000f8e00ff */
[----:B----4-:R-:W-:Y:S01]  /*5de0*/  MOV R11, UR5 ;  /* 0x00000005000b7c02 */ /* 0x010fe20008000f00 */
[----:B------:R-:W-:Y:S02]  /*5df0*/  IMAD.U32 R10, RZ, RZ, UR4 ;  /* 0x00000004ff0a7e24 */ /* 0x000fe4000f8e00ff */
[----:B------:R-:W-:Y:S07]  /*5e00*/  LEPC R20, `(.L_x_107) ;  /* 0x000000001014794e */ /* 0x000fee0000000000 */
[----:B--2---:R-:W-:Y:S05]  /*5e10*/  CALL.ABS.NOINC R2 ;  /* 0x0000000002007343 */ /* 0x004fea0003c00000 */
.L_x_107:
[----:B------:R-:W-:Y:S01]  /*5e20*/  ISETP.NE.U32.AND P4, PT, R90, RZ, PT ;  /* 0x000000ff5a00720c */ /* 0x000fe20003f85070 */
[----:B------:R-:W-:Y:S01]  /*5e30*/  ULOP3.LUT UR4, UR49, 0x1, URZ, 0x3c, !UPT ;  /* 0x0000000131047892 */ /* 0x000fe2000f8e3cff */
[----:B------:R-:W-:Y:S01]  /*5e40*/  ISETP.NE.U32.AND P1, PT, R86, RZ, PT ;  /* 0x000000ff5600720c */ /* 0x000fe20003f25070 */
[----:B------:R-:W-:Y:S01]  /*5e50*/  IMAD.U32 R0, RZ, RZ, UR54 ;  /* 0x00000036ff007e24 */ /* 0x000fe2000f8e00ff */
[----:B------:R-:W-:Y:S02]  /*5e60*/  ISETP.NE.AND.EX P4, PT, R91, RZ, PT, P4 ;  /* 0x000000ff5b00720c */ /* 0x000fe40003f85340 */
[----:B------:R-:W-:Y:S01]  /*5e70*/  PLOP3.LUT P0, PT, PT, PT, PT, 0x8, 0x80 ;  /* 0x000000000080781c */ /* 0x000fe20003f0e170 */
[----:B------:R-:W-:Y:S01]  /*5e80*/  IMAD.U32 R71, RZ, RZ, UR4 ;  /* 0x00000004ff477e24 */ /* 0x000fe2000f8e00ff */
[----:B------:R-:W-:Y:S02]  /*5e90*/  ISETP.NE.AND.EX P1, PT, R87, RZ, PT, P1 ;  /* 0x000000ff5700720c */ /* 0x000fe40003f25310 */
[----:B------:R-:W-:Y:S02]  /*5ea0*/  P2R R113, PR, RZ, 0x1 ;  /* 0x00000001ff717803 */ /* 0x000fe40000000000 */
[----:B------:R-:W-:Y:S05]  /*5eb0*/  LEA R0, R0, UR46, 0x3 ;  /* 0x0000002e00007c11 */ /* 0x000fea000f8e18ff */
[----:B------:R-:W-:Y:S05]  /*5ec0*/  @!P4 BRA `(.L_x_109) ;  /* 0x00000000002cc947 */ /* 0x000fea0003800000 */
[----:B------:R-:W-:Y:S01]  /*5ed0*/  ISETP.NE.U32.AND P0, PT, R88, RZ, PT ;  /* 0x000000ff5800720c */ /* 0x000fe20003f05070 */
[----:B------:R-:W-:Y:S03]  /*5ee0*/  IMAD.MOV.U32 R96, RZ, RZ, 0x1 ;  /* 0x00000001ff607424 */ /* 0x000fe600078e00ff */
[----:B------:R-:W-:Y:S11]  /*5ef0*/  ISETP.NE.AND.EX P0, PT, R89, RZ, PT, P0 ;  /* 0x000000ff5900720c */ /* 0x000ff60003f05300 */
[----:B------:R-:W-:Y:S02]  /*5f00*/  @!UPT UIADD3 URZ, UPT, UPT, URZ, URZ, URZ ;  /* 0x000000fffffff290 */ /* 0x000fe4000fffe0ff */
[----:B------:R-:W1:Y:S01]  /*5f10*/  @P0 LDC.64 R4, c[0x0][0x888] ;  /* 0x00022200ff040b82 */ /* 0x000e620000000a00 */
[----:B------:R-:W-:Y:S04]  /*5f20*/  @P0 IMAD R2, R90, UR36, RZ ;  /* 0x000000245a020c24 */ /* 0x000fe8000f8e02ff */
[----:B-1----:R-:W-:Y:S04]  /*5f30*/  @P0 IMAD.WIDE R4, R2, 0x4, R4 ;  /* 0x0000000402040825 */ /* 0x002fe800078e0204 */
[----:B------:R-:W-:Y:S01]  /*5f40*/  HFMA2 R2, -RZ, RZ, 0, 5.9604644775390625e-08 ;  /* 0x00000001ff027431 */ /* 0x000fe200000001ff */
[----:B-----5:R1:W5:Y:S04]  /*5f50*/  @P0 LDG.E R49, desc[UR44][R4.64] ;  /* 0x0000002c04310981 */ /* 0x020368000c1e1900 */
[----:B------:R-:W-:Y:S01]  /*5f60*/  @!P0 PRMT R96, R2, 0x7610, R96 ;  /* 0x0000761002608816 */ /* 0x000fe20000000060 */
[----:B-1----:R-:W2:Y:S06]  /*5f70*/  @!P0 LDC R49, c[0x0][0x880] ;  /* 0x00022000ff318b82 */ /* 0x002eac0000000800 */
.L_x_109:
[----:B------:R-:W-:Y:S05]  /*5f80*/  @!P1 BRA `(.L_x_110) ;  /* 0x0000000000209947 */ /* 0x000fea0003800000 */
[----:B------:R-:W-:Y:S04]  /*5f90*/  ISETP.NE.U32.AND P0, PT, R84, RZ, PT ;  /* 0x000000ff5400720c */ /* 0x000fe80003f05070 */
[----:B------:R-:W-:Y:S11]  /*5fa0*/  ISETP.NE.AND.EX P0, PT, R85, RZ, PT, P0 ;  /* 0x000000ff5500720c */ /* 0x000ff60003f05300 */
[----:B------:R-:W-:Y:S02]  /*5fb0*/  @!UPT UIADD3 URZ, UPT, UPT, URZ, URZ, URZ ;  /* 0x000000fffffff290 */ /* 0x000fe4000fffe0ff */
[----:B------:R-:W1:Y:S01]  /*5fc0*/  @P0 LDC.64 R4, c[0x0][0x8a8] ;  /* 0x00022a00ff040b82 */ /* 0x000e620000000a00 */
[----:B------:R-:W-:Y:S04]  /*5fd0*/  @P0 IMAD R2, R86, UR36, RZ ;  /* 0x0000002456020c24 */ /* 0x000fe8000f8e02ff */
[----:B-1----:R-:W-:Y:S05]  /*5fe0*/  @P0 IMAD.WIDE R4, R2, 0x4, R4 ;  /* 0x0000000402040825 */ /* 0x002fea00078e0204 */
[----:B-----5:R1:W5:Y:S02]  /*5ff0*/  @P0 LDG.E R47, desc[UR44][R4.64] ;  /* 0x0000002c042f0981 */ /* 0x020364000c1e1900 */
[----:B-1----:R-:W3:Y:S02]  /*6000*/  @!P0 LDC R47, c[0x0][0x8a0] ;  /* 0x00022800ff2f8b82 */ /* 0x002ee40000000800 */
.L_x_110:
[----:B------:R-:W-:Y:S01]  /*6010*/  UISETP.NE.AND UP0, UPT, UR51, URZ, UPT ;  /* 0x000000ff3300728c */ /* 0x000fe2000bf05270 */
[----:B------:R-:W-:Y:S08]  /*6020*/  ISETP.NE.AND P5, PT, R113, RZ, PT ;  /* 0x000000ff7100720c */ /* 0x000ff00003fa5270 */
[----:B------:R-:W-:Y:S05]  /*6030*/  BRA.U !UP0, `(.L_x_111) ;  /* 0x0000000108407547 */ /* 0x000fea000b800000 */
[----:B------:R-:W-:Y:S02]  /*6040*/  ISETP.NE.U32.AND P0, PT, R90, RZ, PT ;  /* 0x000000ff5a00720c */ /* 0x000fe40003f05070 */
[----:B------:R-:W-:Y:S02]  /*6050*/  PLOP3.LUT P1, PT, PT, PT, PT, 0x80, 0x8 ;  /* 0x000000000008781c */ /* 0x000fe40003f2f070 */
[----:B------:R-:W-:Y:S11]  /*6060*/  ISETP.NE.AND.EX P0, PT, R91, RZ, PT, P0 ;  /* 0x000000ff5b00720c */ /* 0x000ff60003f05300 */
[----:B------:R-:W-:Y:S02]  /*6070*/  @!UPT UIADD3 URZ, UPT, UPT, URZ, URZ, URZ ;  /* 0x000000fffffff290 */ /* 0x000fe4000fffe0ff */
[----:B------:R-:W-:Y:S01]  /*6080*/  @P0 LOP3.LUT P2, RZ, R96, 0xff, RZ, 0xc0, !PT ;  /* 0x000000ff60ff0812 */ /* 0x000fe2000784c0ff */
[----:B------:R-:W1:Y:S01]  /*6090*/  @P0 LDC.64 R2, c[0x0][0x888] ;  /* 0x00022200ff020b82 */ /* 0x000e620000000a00 */
[C---:B--2--5:R-:W-:Y:S02]  /*60a0*/  @!P0 FSETP.EQ.AND P5, PT, R49.reuse, RZ, PT ;  /* 0x000000ff3100820b */ /* 0x064fe40003fa2000 */
[----:B------:R-:W-:Y:S02]  /*60b0*/  @P0 PLOP3.LUT P1, PT, P2, PT, PT, 0x80, 0x8 ;  /* 0x000000000008081c */ /* 0x000fe4000172f070 */
[----:B------:R-:W-:Y:S02]  /*60c0*/  @P0 FSETP.NEU.AND P2, PT, R49, RZ, PT ;  /* 0x000000ff3100020b */ /* 0x000fe40003f4d000 */
[----:B-1----:R-:W-:Y:S02]  /*60d0*/  @P0 ISETP.NE.U32.AND P3, PT, R2, RZ, PT ;  /* 0x000000ff0200020c */ /* 0x002fe40003f65070 */
[----:B------:R-:W-:Y:S02]  /*60e0*/  @P0 SEL R2, RZ, 0xffffffff, P2 ;  /* 0xffffffffff020807 */ /* 0x000fe40001000000 */
[----:B------:R-:W-:Y:S05]  /*60f0*/  @P0 ISETP.NE.AND.EX P3, PT, R3, RZ, PT, P3 ;  /* 0x000000ff0300020c */ /* 0x000fea0003f65330 */
[----:B------:R-:W-:Y:S04]  /*6100*/  @!P1 SEL R2, RZ, 0xffffffff, P3 ;  /* 0xffffffffff029807 */ /* 0x000fe80001800000 */
[----:B------:R-:W-:Y:S04]  /*6110*/  @P0 LOP3.LUT R2, R2, 0x1, RZ, 0xc0, !PT ;  /* 0x0000000102020812 */ /* 0x000fe800078ec0ff */
[----:B------:R-:W-:Y:S04]  /*6120*/  @P0 ISETP.EQ.U32.AND P5, PT, R2, 0x1, PT ;  /* 0x000000010200080c */ /* 0x000fe80003fa2070 */
[----:B------:R-:W-:Y:S09]  /*6130*/  P2R R113, PR, RZ, 0x20 ;  /* 0x00000020ff717803 */ /* 0x000ff20000000000 */
.L_x_111:
[----:B------:R-:W-:Y:S01]  /*6140*/  @!P5 SHF.L.U32 R2, R71, 0x1f, RZ ;  /* 0x0000001f4702d819 */ /* 0x000fe200000006ff */
[----:B------:R-:W-:Y:S01]  /*6150*/  IMAD.U32 R68, RZ, RZ, UR54 ;  /* 0x00000036ff447e24 */ /* 0x000fe2000f8e00ff */
[----:B------:R-:W-:Y:S01]  /*6160*/  LEA R110, R45, UR46, 0x3 ;  /* 0x0000002e2d6e7c11 */ /* 0x000fe2000f8e18ff */
[----:B------:R-:W-:Y:S01]  /*6170*/  IMAD.SHL.U32 R115, R102, 0x10, RZ ;  /* 0x0000001066737824 */ /* 0x000fe200078e00ff */
[----:B------:R1:W4:Y:S01]  /*6180*/  @!P5 SYNCS.PHASECHK.TRANS64.TRYWAIT P1, [R0+URZ+0xa0], R2 ;  /* 0x0000a0020000d5a7 */ /* 0x00032200080211ff */
[----:B------:R-:W-:Y:S01]  /*6190*/  ISETP.NE.U32.AND P3, PT, RZ, UR38, PT ;  /* 0x00000026ff007c0c */ /* 0x000fe2000bf65070 */
[----:B------:R-:W-:Y:S01]  /*61a0*/  IMAD.SHL.U32 R68, R68, 0x2000, RZ ;  /* 0x0000200044447824 */ /* 0x000fe200078e00ff */
[----:B--2--5:R-:W-:Y:S01]  /*61b0*/  FSETP.NEU.AND P2, PT, R49, RZ, PT ;  /* 0x000000ff3100720b */ /* 0x024fe20003f4d000 */
[----:B------:R-:W-:Y:S01]  /*61c0*/  IMAD.SHL.U32 R114, R101, 0x10, RZ ;  /* 0x0000001065727824 */ /* 0x000fe200078e00ff */
[----:B------:R-:W-:Y:S01]  /*61d0*/  ISETP.NE.AND.EX P3, PT, RZ, UR39, PT, P3 ;  /* 0x00000027ff007c0c */ /* 0x000fe2000bf65330 */
[----:B------:R-:W-:Y:S01]  /*61e0*/  IMAD.IADD R63, R107, 0x1, R68 ;  /* 0x000000016b3f7824 */ /* 0x000fe200078e0244 */
[----:B------:R-:W-:Y:S01]  /*61f0*/  SEL R3, RZ, 0xffffffff, P2 ;  /* 0xffffffffff037807 */ /* 0x000fe20001000000 */
[----:B------:R-:W-:Y:S01]  /*6200*/  BSSY B1, `(.L_x_112) ;  /* 0x0000033000017945 */ /* 0x000fe20003800000 */
[----:B------:R-:W-:Y:S01]  /*6210*/  SEL R4, RZ, 0xffffffff, P3 ;  /* 0xffffffffff047807 */ /* 0x000fe20001800000 */
[----:B------:R-:W-:Y:S01]  /*6220*/  IMAD.IADD R62, R63, 0x1, R115 ;  /* 0x000000013f3e7824 */ /* 0x000fe200078e0273 */
[----:B------:R-:W-:Y:S01]  /*6230*/  LOP3.LUT P3, R111, R96, 0xff, RZ, 0xc0, !PT ;  /* 0x000000ff606f7812 */ /* 0x000fe2000786c0ff */
[----:B------:R-:W-:Y:S01]  /*6240*/  IMAD.MOV.U32 R70, RZ, RZ, 0x1 ;  /* 0x00000001ff467424 */ /* 0x000fe200078e00ff */
[----:B------:R-:W-:Y:S01]  /*6250*/  CS2R R82, SRZ ;  /* 0x0000000000527805 */ /* 0x000fe2000001ff00 */
[----:B------:R-:W-:Y:S01]  /*6260*/  IMAD R48, R45, 0x40, R46 ;  /* 0x000000402d307824 */ /* 0x000fe200078e022e */
[----:B------:R-:W-:Y:S01]  /*6270*/  @P4 SEL R3, R4, R3, !P3 ;  /* 0x0000000304034207 */ /* 0x000fe20005800000 */
[----:B------:R-:W-:Y:S01]  /*6280*/  IMAD.U32 R69, RZ, RZ, UR54 ;  /* 0x00000036ff457e24 */ /* 0x000fe2000f8e00ff */
[----:B------:R-:W-:Y:S02]  /*6290*/  CS2R R80, SRZ ;  /* 0x0000000000507805 */ /* 0x000fe4000001ff00 */
[----:B------:R-:W-:Y:S02]  /*62a0*/  CS2R R74, SRZ ;  /* 0x00000000004a7805 */ /* 0x000fe4000001ff00 */
[----:B------:R-:W-:Y:S02]  /*62b0*/  LOP3.LUT R3, R3, 0x1, RZ, 0xc0, !PT ;  /* 0x0000000103037812 */ /* 0x000fe400078ec0ff */
[----:B------:R-:W-:Y:S02]  /*62c0*/  CS2R R72, SRZ ;  /* 0x0000000000487805 */ /* 0x000fe4000001ff00 */
[----:B------:R-:W-:Y:S02]  /*62d0*/  CS2R R66, SRZ ;  /* 0x0000000000427805 */ /* 0x000fe4000001ff00 */
[----:B------:R-:W-:Y:S02]  /*62e0*/  CS2R R64, SRZ ;  /* 0x0000000000407805 */ /* 0x000fe4000001ff00 */
[----:B------:R-:W-:Y:S02]  /*62f0*/  ISETP.NE.U32.AND P2, PT, R3, 0x1, PT ;  /* 0x000000010300780c */ /* 0x000fe40003f45070 */
[----:B------:R-:W-:Y:S02]  /*6300*/  CS2R R58, SRZ ;  /* 0x00000000003a7805 */ /* 0x000fe4000001ff00 */
[----:B-1----:R-:W-:Y:S02]  /*6310*/  SHF.L.U32 R2, R105, 0x1f, RZ ;  /* 0x0000001f69027819 */ /* 0x002fe400000006ff */
[----:B------:R-:W-:Y:S02]  /*6320*/  CS2R R56, SRZ ;  /* 0x0000000000387805 */ /* 0x000fe4000001ff00 */
[----:B------:R-:W-:Y:S01]  /*6330*/  P2R R76, PR, RZ, 0x4 ;  /* 0x00000004ff4c7803 */ /* 0x000fe20000000000 */
[----:B------:R-:W-:Y:S01]  /*6340*/  IMAD.IADD R61, R63, 0x1, R114 ;  /* 0x000000013f3d7824 */ /* 0x000fe200078e0272 */
[----:B------:R1:W2:Y:S01]  /*6350*/  SYNCS.PHASECHK.TRANS64.TRYWAIT P0, [R110+URZ+0x100], R2 ;  /* 0x000100026e0075a7 */ /* 0x0002a200080011ff */
[----:B------:R-:W-:Y:S01]  /*6360*/  IMAD.IADD R60, R106, 0x1, R62 ;  /* 0x000000016a3c7824 */ /* 0x000fe200078e023e */
[----:B----4-:R-:W-:Y:S01]  /*6370*/  @!P5 SEL R70, RZ, 0x1, !P1 ;  /* 0x00000001ff46d807 */ /* 0x010fe20004800000 */
[----:B-1----:R-:W-:Y:S06]  /*6380*/  @P5 BRA `(.L_x_113) ;  /* 0x0000000000685947 */ /* 0x002fec0003800000 */
[----:B------:R-:W-:Y:S01]  /*6390*/  ISETP.NE.AND P1, PT, R70, RZ, PT ;  /* 0x000000ff4600720c */ /* 0x000fe20003f25270 */
[----:B------:R-:W-:Y:S01]  /*63a0*/  BSSY B0, `(.L_x_114) ;  /* 0x000000d000007945 */ /* 0x000fe20003800000 */
[----:B------:R-:W-:Y:S02]  /*63b0*/  CS2R R58, SRZ ;  /* 0x00000000003a7805 */ /* 0x000fe4000001ff00 */
[----:B------:R-:W-:Y:S02]  /*63c0*/  CS2R R56, SRZ ;  /* 0x0000000000387805 */ /* 0x000fe4000001ff00 */
[----:B------:R-:W-:Y:S02]  /*63d0*/  CS2R R66, SRZ ;  /* 0x0000000000427805 */ /* 0x000fe4000001ff00 */
[----:B------:R-:W-:Y:S02]  /*63e0*/  CS2R R64, SRZ ;  /* 0x0000000000407805 */ /* 0x000fe4000001ff00 */
[----:B------:R-:W-:Y:S02]  /*63f0*/  CS2R R74, SRZ ;  /* 0x00000000004a7805 */ /* 0x000fe4000001ff00 */
[----:B------:R-:W-:Y:S02]  /*6400*/  CS2R R72, SRZ ;  /* 0x0000000000487805 */ /* 0x000fe4000001ff00 */
[----:B------:R-:W-:Y:S02]  /*6410*/  CS2R R82, SRZ ;  /* 0x0000000000527805 */ /* 0x000fe4000001ff00 */
[----:B------:R-:W-:Y:S01]  /*6420*/  CS2R R80, SRZ ;  /* 0x0000000000507805 */ /* 0x000fe2000001ff00 */
[----:B------:R-:W-:Y:S06]  /*6430*/  @P1 BRA `(.L_x_115) ;  /* 0x00000000000c1947 */ /* 0x000fec0003800000 */
[----:B------:R-:W-:Y:S04]  /*6440*/  SHF.L.U32 R3, R71, 0x1f, RZ ;  /* 0x0000001f47037819 */ /* 0x000fe800000006ff */
[----:B------:R-:W1:Y:S02]  /*6450*/  SYNCS.PHASECHK.TRANS64.TRYWAIT P1, [R0+URZ+0xa0], R3 ;  /* 0x0000a003000075a7 */ /* 0x000e6400080211ff */
[----:B-1----:R-:W-:Y:S05]  /*6460*/  @!P1 BRA `(.L_x_116) ;  /* 0x0000002800249947 */ /* 0x002fea0003800000 */
.L_x_115:
[----:B------:R-:W-:Y:S05]  /*6470*/  BSYNC B0 ;  /* 0x0000000000007941 */ /* 0x000fea0003800000 */
.L_x_114:
[----:B------:R-:W-:Y:S01]  /*6480*/  ISETP.NE.AND P1, PT, R76, RZ, PT ;  /* 0x000000ff4c00720c */ /* 0x000fe20003f25270 */
[----:B------:R-:W-:Y:S04]  /*6490*/  UIADD3 UR5, UPT, UPT, UR54, 0x1, URZ ;  /* 0x0000000136057890 */ /* 0x000fe8000fffe0ff */
[----:B------:R-:W-:Y:S04]  /*64a0*/  UISETP.NE.AND UP0, UPT, UR5, 0x3, UPT ;  /* 0x000000030500788c */ /* 0x000fe8000bf05270 */
[----:B------:R-:W-:Y:S02]  /*64b0*/  USEL UR4, URZ, 0x1, UP0 ;  /* 0x00000001ff047887 */ /* 0x000fe40008000000 */
[----:B------:R-:W-:Y:S02]  /*64c0*/  USEL UR5, UR5, URZ, UP0 ;  /* 0x000000ff05057287 */ /* 0x000fe40008000000 */
[----:B------:R4:W1:Y:S02]  /*64d0*/  @P1 LDS.128 R56, [R63] ;  /* 0x000000003f381984 */ /* 0x0008640000000c00 */
[----:B------:R-:W-:Y:S02]  /*64e0*/  LOP3.LUT R71, R71, UR4, RZ, 0x3c, !PT ;  /* 0x0000000447477c12 */ /* 0x000fe4000f8e3cff */
[----:B------:R4:W1:Y:S01]  /*64f0*/  @P1 LDS.128 R64, [R62+0x10] ;  /* 0x000010003e401984 */ /* 0x0008620000000c00 */
[----:B------:R-:W-:Y:S03]  /*6500*/  IMAD.U32 R69, RZ, RZ, UR5 ;  /* 0x00000005ff457e24 */ /* 0x000fe6000f8e00ff */
[----:B------:R4:W1:Y:S04]  /*6510*/  @P1 LDS.128 R72, [R61+0x20] ;  /* 0x000020003d481984 */ /* 0x0008680000000c00 */
[----:B------:R4:W1:Y:S02]  /*6520*/  @P1 LDS.128 R80, [R60+0x10] ;  /* 0x000010003c501984 */ /* 0x0008640000000c00 */
.L_x_113:
[----:B------:R-:W-:Y:S05]  /*6530*/  BSYNC B1 ;  /* 0x0000000000017941 */ /* 0x000fea0003800000 */
.L_x_112:
[----:B-1----:R-:W-:Y:S04]  /*6540*/  SHF.R.U32.HI R0, RZ, 0x15, R48 ;  /* 0x00000015ff007819 */ /* 0x002fe80000011630 */
[----:B------:R-:W-:Y:S01]  /*6550*/  LOP3.LUT P1, RZ, R0, 0x3, R100, 0x48, !PT ;  /* 0x0000000300ff7812 */ /* 0x000fe20007824864 */
[----:B------:R-:W-:Y:S01]  /*6560*/  @!UPT UIADD3 URZ, UPT, UPT, URZ, URZ, URZ ;  /* 0x000000fffffff290 */ /* 0x000fe2000fffe0ff */
[----:B--2---:R-:W-:Y:S11]  /*6570*/  @P0 BRA `(.L_x_117) ;  /* 0x0000000000080947 */ /* 0x004ff60003800000 */
[----:B------:R-:W1:Y:S02]  /*6580*/  SYNCS.PHASECHK.TRANS64.TRYWAIT P0, [R110+URZ+0x100], R2 ;  /* 0x000100026e0075a7 */ /* 0x000e6400080011ff */
[----:B-1----:R-:W-:Y:S05]  /*6590*/  @!P0 BRA `(.L_x_118) ;  /* 0x0000002400ec8947 */ /* 0x002fea0003800000 */
.L_x_117:
[----:B------:R-:W-:Y:S05]  /*65a0*/  @!P1 BRA `(.L_x_119) ;  /* 0x0000000000409947 */ /* 0x000fea0003800000 */
[----:B------:R-:W2:Y:S01]  /*65b0*/  LDCU.64 UR8, c[0x4][0x70] ;  /* 0x01000e00ff0877ac */ /* 0x000ea20008000a00 */
[----:B------:R-:W-:Y:S01]  /*65c0*/  MOV R3, 0x0 ;  /* 0x0000000000037802 */ /* 0x000fe20000000f00 */
[----:B------:R-:W-:Y:S02]  /*65d0*/  HFMA2 R12, -RZ, RZ, 0, 5.9604644775390625e-08 ;  /* 0x00000001ff0c7431 */ /* 0x000fe400000001ff */
[----:B------:R-:W-:Y:S02]  /*65e0*/  IMAD.MOV.U32 R8, RZ, RZ, 0x192 ;  /* 0x00000192ff087424 */ /* 0x000fe400078e00ff */
[----:B------:R-:W-:Y:S01]  /*65f0*/  IMAD.MOV.U32 R13, RZ, RZ, RZ ;  /* 0x000000ffff0d7224 */ /* 0x000fe200078e00ff */
[----:B------:R-:W5:Y:S01]  /*6600*/  LDCU.64 UR6, c[0x4][0x78] ;  /* 0x01000f00ff0677ac */ /* 0x000f620008000a00 */
[----:B-1----:R-:W1:Y:S01]  /*6610*/  LDC.64 R2, c[0x4][R3] ;  /* 0x0100000003027b82 */ /* 0x002e620000000a00 */
[----:B------:R-:W3:Y:S01]  /*6620*/  LDCU.64 UR4, c[0x4][0x10] ;  /* 0x01000200ff0477ac */ /* 0x000ee20008000a00 */
[----:B--2---:R-:W-:Y:S01]  /*6630*/  MOV R5, UR9 ;  /* 0x0000000900057c02 */ /* 0x004fe20008000f00 */
[----:B------:R-:W-:Y:S01]  /*6640*/  IMAD.U32 R4, RZ, RZ, UR8 ;  /* 0x00000008ff047e24 */ /* 0x000fe2000f8e00ff */
[----:B-----5:R-:W-:Y:S01]  /*6650*/  MOV R7, UR7 ;  /* 0x0000000700077c02 */ /* 0x020fe20008000f00 */
[----:B------:R-:W-:Y:S01]  /*6660*/  IMAD.U32 R6, RZ, RZ, UR6 ;  /* 0x00000006ff067e24 */ /* 0x000fe2000f8e00ff */
[----:B---3--:R-:W-:Y:S01]  /*6670*/  MOV R11, UR5 ;  /* 0x00000005000b7c02 */ /* 0x008fe20008000f00 */
[----:B------:R-:W-:Y:S02]  /*6680*/  IMAD.U32 R10, RZ, RZ, UR4 ;  /* 0x00000004ff0a7e24 */ /* 0x000fe4000f8e00ff */
[----:B------:R-:W-:Y:S07]  /*6690*/  LEPC R20, `(.L_x_119) ;  /* 0x000000001014794e */ /* 0x000fee0000000000 */
[----:B-1--4-:R-:W-:Y:S05]  /*66a0*/  CALL.ABS.NOINC R2 ;  /* 0x0000000002007343 */ /* 0x012fea0003c00000 */
.L_x_119:
[----:B------:R-:W-:Y:S01]  /*66b0*/  SHF.L.U32 R50, R56, 0x10, RZ ;  /* 0x0000001038327819 */ /* 0x000fe200000006ff */
[----:B------:R-:W-:Y:S05]  /*66c0*/  WARPSYNC.ALL ;  /* 0x0000000000007948 */ /* 0x000fea0003800000 */
[----:B------:R-:W-:Y:S01]  /*66d0*/  R2UR UR4, R48 ;  /* 0x00000000300472ca */ /* 0x000fe200000e0000 */
[----:B------:R-:W-:Y:S01]  /*66e0*/  BSSY.RECONVERGENT B0, `(.L_x_120) ;  /* 0x0000085000007945 */ /* 0x000fe20003800200 */
[----:B------:R-:W-:Y:S02]  /*66f0*/  LOP3.LUT R51, R56, 0xffff0000, RZ, 0xc0, !PT ;  /* 0xffff000038337812 */ /* 0x000fe400078ec0ff */
[----:B------:R-:W-:Y:S02]  /*6700*/  SHF.L.U32 R52, R57, 0x10, RZ ;  /* 0x0000001039347819 */ /* 0x000fe400000006ff */
[----:B------:R-:W-:Y:S07]  /*6710*/  ISETP.NE.AND P0, PT, R108, RZ, PT ;  /* 0x000000ff6c00720c */ /* 0x000fee0003f05270 */
[----:B------:R-:W3:Y:S02]  /*6720*/  LDTM.x32 R4, tmem[UR4] ;  /* 0x00000004000479ee */ /* 0x000ee400082c0000 */
[C---:B---3--:R-:W-:Y:S01]  /*6730*/  FMUL R0, R47.reuse, R4 ;  /* 0x000000042f007220 */ /* 0x048fe20000400000 */
[C---:B-1----:R-:W-:Y:S01]  /*6740*/  FMUL R2, R47.reuse, R5 ;  /* 0x000000052f027220 */ /* 0x042fe20000400000 */
[C---:B------:R-:W-:Y:S01]  /*6750*/  FMUL R4, R47.reuse, R8 ;  /* 0x000000082f047220 */ /* 0x040fe20000400000 */
[C---:B------:R-:W-:Y:S01]  /*6760*/  FMUL R3, R47.reuse, R6 ;  /* 0x000000062f037220 */ /* 0x040fe20000400000 */
[C---:B------:R-:W-:Y:S01]  /*6770*/  FMUL R5, R47.reuse, R9 ;  /* 0x000000092f057220 */ /* 0x040fe20000400000 */
[C---:B------:R-:W-:Y:S01]  /*6780*/  FMUL R8, R47.reuse, R12 ;  /* 0x0000000c2f087220 */ /* 0x040fe20000400000 */
[C---:B------:R-:W-:Y:S01]  /*6790*/  FMUL R6, R47.reuse, R10 ;  /* 0x0000000a2f067220 */ /* 0x040fe20000400000 */
[C---:B------:R-:W-:Y:S01]  /*67a0*/  FMUL R9, R47.reuse, R13 ;  /* 0x0000000d2f097220 */ /* 0x040fe20000400000 */
[----:B------:R-:W-:Y:S01]  /*67b0*/  FMUL R12, R47, R16 ;  /* 0x000000102f0c7220 */ /* 0x000fe20000400000 */
[----:B------:R-:W-:Y:S01]  /*67c0*/  FFMA R0, R49, R50, R0 ;  /* 0x0000003231007223 */ /* 0x000fe20000000000 */
[C---:B------:R-:W-:Y:S01]  /*67d0*/  FMUL R10, R47.reuse, R14 ;  /* 0x0000000e2f0a7220 */ /* 0x040fe20000400000 */
[C---:B------:R-:W-:Y:S01]  /*67e0*/  FMUL R13, R47.reuse, R17 ;  /* 0x000000112f0d7220 */ /* 0x040fe20000400000 */
[----:B------:R-:W-:Y:S01]  /*67f0*/  FMUL R16, R47, R20 ;  /* 0x000000142f107220 */ /* 0x000fe20000400000 */
[----:B------:R-:W-:Y:S01]  /*6800*/  FFMA R2, R49, R51, R2 ;  /* 0x0000003331027223 */ /* 0x000fe20000000002 */
[C---:B------:R-:W-:Y:S01]  /*6810*/  FMUL R14, R47.reuse, R18 ;  /* 0x000000122f0e7220 */ /* 0x040fe20000400000 */
[C---:B------:R-:W-:Y:S01]  /*6820*/  FMUL R17, R47.reuse, R21 ;  /* 0x000000152f117220 */ /* 0x040fe20000400000 */
[C---:B------:R-:W-:Y:S01]  /*6830*/  FMUL R20, R47.reuse, R24 ;  /* 0x000000182f147220 */ /* 0x040fe20000400000 */
[C---:B------:R-:W-:Y:S01]  /*6840*/  FMUL R18, R47.reuse, R22 ;  /* 0x000000162f127220 */ /* 0x040fe20000400000 */
[C---:B------:R-:W-:Y:S01]  /*6850*/  FMUL R21, R47.reuse, R25 ;  /* 0x000000192f157220 */ /* 0x040fe20000400000 */
[C---:B------:R-:W-:Y:S01]  /*6860*/  FMUL R24, R47.reuse, R28 ;  /* 0x0000001c2f187220 */ /* 0x040fe20000400000 */
[C---:B------:R-:W-:Y:S01]  /*6870*/  FMUL R22, R47.reuse, R26 ;  /* 0x0000001a2f167220 */ /* 0x040fe20000400000 */
[C---:B------:R-:W-:Y:S01]  /*6880*/  FMUL R25, R47.reuse, R29 ;  /* 0x0000001d2f197220 */ /* 0x040fe20000400000 */
[----:B------:R-:W-:Y:S01]  /*6890*/  FMUL R28, R47, R32 ;  /* 0x000000202f1c7220 */ /* 0x000fe20000400000 */
[----:B------:R-:W-:Y:S01]  /*68a0*/  LOP3.LUT R32, R57, 0xffff0000, RZ, 0xc0, !PT ;  /* 0xffff000039207812 */ /* 0x000fe200078ec0ff */
[C---:B------:R-:W-:Y:S01]  /*68b0*/  FMUL R26, R47.reuse, R30 ;  /* 0x0000001e2f1a7220 */ /* 0x040fe20000400000 */
[----:B------:R-:W-:Y:S01]  /*68c0*/  FMUL R29, R47, R33 ;  /* 0x000000212f1d7220 */ /* 0x000fe20000400000 */
[----:B------:R-:W-:Y:S01]  /*68d0*/  SHF.L.U32 R33, R58, 0x10, RZ ;  /* 0x000000103a217819 */ /* 0x000fe200000006ff */
[----:B------:R-:W-:Y:S01]  /*68e0*/  FFMA R3, R49, R52, R3 ;  /* 0x0000003431037223 */ /* 0x000fe20000000003 */
[----:B------:R-:W-:Y:S01]  /*68f0*/  F2FP.RELU.BF16.F32.PACK_AB R52, R2, R0 ;  /* 0x000000000234723e */ /* 0x000fe200000018ff */
[----:B------:R-:W-:Y:S01]  /*6900*/  FMUL R7, R47, R7 ;  /* 0x000000072f077220 */ /* 0x000fe20000400000 */
[----:B------:R-:W-:Y:S01]  /*6910*/  SHF.L.U32 R0, R59, 0x10, RZ ;  /* 0x000000103b007819 */ /* 0x000fe200000006ff */
[----:B------:R-:W-:Y:S01]  /*6920*/  FMUL R30, R47, R34 ;  /* 0x000000222f1e7220 */ /* 0x000fe20000400000 */
[----:B------:R-:W-:Y:S01]  /*6930*/  LOP3.LUT R34, R58, 0xffff0000, RZ, 0xc0, !PT ;  /* 0xffff00003a227812 */ /* 0x000fe200078ec0ff */
[----:B------:R-:W-:Y:S01]  /*6940*/  FFMA R7, R49, R32, R7 ;  /* 0x0000002031077223 */ /* 0x000fe20000000007 */
[----:B------:R-:W-:Y:S01]  /*6950*/  LOP3.LUT R2, R59, 0xffff0000, RZ, 0xc0, !PT ;  /* 0xffff00003b027812 */ /* 0x000fe200078ec0ff */
[----:B------:R-:W-:Y:S01]  /*6960*/  FFMA R4, R49, R33, R4 ;  /* 0x0000002131047223 */ /* 0x000fe20000000004 */
[----:B------:R-:W-:Y:S01]  /*6970*/  FMUL R11, R47, R11 ;  /* 0x0000000b2f0b7220 */ /* 0x000fe20000400000 */
[----:B------:R-:W-:Y:S01]  /*6980*/  FFMA R5, R49, R34, R5 ;  /* 0x0000002231057223 */ /* 0x000fe20000000005 */
[----:B------:R-:W-:Y:S01]  /*6990*/  F2FP.RELU.BF16.F32.PACK_AB R53, R7, R3 ;  /* 0x000000030735723e */ /* 0x000fe200000018ff */
[C---:B------:R-:W-:Y:S01]  /*69a0*/  FFMA R6, R49.reuse, R0, R6 ;  /* 0x0000000031067223 */ /* 0x040fe20000000006 */
[C---:B------:R-:W-:Y:S01]  /*69b0*/  SHF.L.U32 R0, R64.reuse, 0x10, RZ ;  /* 0x0000001040007819 */ /* 0x040fe200000006ff */
[----:B------:R-:W-:Y:S01]  /*69c0*/  FFMA R11, R49, R2, R11 ;  /* 0x00000002310b7223 */ /* 0x000fe2000000000b */
[----:B------:R-:W-:Y:S01]  /*69d0*/  LOP3.LUT R2, R64, 0xffff0000, RZ, 0xc0, !PT ;  /* 0xffff000040027812 */ /* 0x000fe200078ec0ff */
[----:B------:R-:W-:Y:S01]  /*69e0*/  FMUL R15, R47, R15 ;  /* 0x0000000f2f0f7220 */ /* 0x000fe20000400000 */
[----:B------:R-:W-:Y:S01]  /*69f0*/  SHF.L.U32 R3, R65, 0x10, RZ ;  /* 0x0000001041037819 */ /* 0x000fe200000006ff */
[----:B------:R-:W-:Y:S01]  /*6a00*/  FFMA R8, R49, R0, R8 ;  /* 0x0000000031087223 */ /* 0x000fe20000000008 */
[----:B------:R-:W-:Y:S01]  /*6a10*/  LOP3.LUT R0, R65, 0xffff0000, RZ, 0xc0, !PT ;  /* 0xffff000041007812 */ /* 0x000fe200078ec0ff */
[C---:B------:R-:W-:Y:S01]  /*6a20*/  FFMA R9, R49.reuse, R2, R9 ;  /* 0x0000000231097223 */ /* 0x040fe20000000009 */
[C---:B------:R-:W-:Y:S01]  /*6a30*/  SHF.L.U32 R2, R66.reuse, 0x10, RZ ;  /* 0x0000001042027819 */ /* 0x040fe200000006ff */
[----:B------:R-:W-:Y:S01]  /*6a40*/  FFMA R10, R49, R3, R10 ;  /* 0x00000003310a7223 */ /* 0x000fe2000000000a */
[----:B------:R-:W-:Y:S01]  /*6a50*/  SHF.L.U32 R3, R67, 0x10, RZ ;  /* 0x0000001043037819 */ /* 0x000fe200000006ff */
[C---:B------:R-:W-:Y:S01]  /*6a60*/  FFMA R15, R49.reuse, R0, R15 ;  /* 0x00000000310f7223 */ /* 0x040fe2000000000f */
[----:B------:R-:W-:Y:S01]  /*6a70*/  LOP3.LUT R0, R66, 0xffff0000, RZ, 0xc0, !PT ;  /* 0xffff000042007812 */ /* 0x000fe200078ec0ff */
[----:B------:R-:W-:Y:S01]  /*6a80*/  FFMA R12, R49, R2, R12 ;  /* 0x00000002310c7223 */ /* 0x000fe2000000000c */
[C---:B------:R-:W-:Y:S01]  /*6a90*/  SHF.L.U32 R2, R72.reuse, 0x10, RZ ;  /* 0x0000001048027819 */ /* 0x040fe200000006ff */
[----:B------:R-:W-:Y:S01]  /*6aa0*/  FMUL R19, R47, R19 ;  /* 0x000000132f137220 */ /* 0x000fe20000400000 */
[----:B------:R-:W-:Y:S01]  /*6ab0*/  F2FP.RELU.BF16.F32.PACK_AB R54, R5, R4 ;  /* 0x000000040536723e */ /* 0x000fe200000018ff */
[----:B------:R-:W-:Y:S01]  /*6ac0*/  FFMA R13, R49, R0, R13 ;  /* 0x00000000310d7223 */ /* 0x000fe2000000000d */
[----:B------:R-:W-:Y:S01]  /*6ad0*/  LOP3.LUT R0, R67, 0xffff0000, RZ, 0xc0, !PT ;  /* 0xffff000043007812 */ /* 0x000fe200078ec0ff */
[----:B------:R-:W-:Y:S01]  /*6ae0*/  FFMA R14, R49, R3, R14 ;  /* 0x00000003310e7223 */ /* 0x000fe2000000000e */
[----:B------:R-:W-:Y:S01]  /*6af0*/  LOP3.LUT R3, R72, 0xffff0000, RZ, 0xc0, !PT ;  /* 0xffff000048037812 */ /* 0x000fe200078ec0ff */
[----:B------:R-:W-:Y:S01]  /*6b00*/  FMUL R23, R47, R23 ;  /* 0x000000172f177220 */ /* 0x000fe20000400000 */
[----:B------:R-:W-:Y:S01]  /*6b10*/  F2FP.RELU.BF16.F32.PACK_AB R55, R11, R6 ;  /* 0x000000060b37723e */ /* 0x000fe200000018ff */
[----:B------:R-:W-:Y:S01]  /*6b20*/  FFMA R19, R49, R0, R19 ;  /* 0x0000000031137223 */ /* 0x000fe20000000013 */
[----:B------:R-:W-:Y:S01]  /*6b30*/  SHF.L.U32 R0, R73, 0x10, RZ ;  /* 0x0000001049007819 */ /* 0x000fe200000006ff */
[----:B------:R-:W-:Y:S01]  /*6b40*/  FFMA R16, R49, R2, R16 ;  /* 0x0000000231107223 */ /* 0x000fe20000000010 */
[----:B------:R-:W-:Y:S01]  /*6b50*/  LOP3.LUT R2, R73, 0xffff0000, RZ, 0xc0, !PT ;  /* 0xffff000049027812 */ /* 0x000fe200078ec0ff */
[----:B------:R-:W-:Y:S01]  /*6b60*/  FFMA R17, R49, R3, R17 ;  /* 0x0000000331117223 */ /* 0x000fe20000000011 */
[----:B------:R-:W-:Y:S01]  /*6b70*/  SHF.L.U32 R3, R75, 0x10, RZ ;  /* 0x000000104b037819 */ /* 0x000fe200000006ff */
[----:B------:R-:W-:Y:S01]  /*6b80*/  FFMA R18, R49, R0, R18 ;  /* 0x0000000031127223 */ /* 0x000fe20000000012 */
[C---:B------:R-:W-:Y:S01]  /*6b90*/  SHF.L.U32 R0, R74.reuse, 0x10, RZ ;  /* 0x000000104a007819 */ /* 0x040fe200000006ff */
[----:B------:R1:W-:Y:S01]  /*6ba0*/  STS.128 [R63], R52 ;  /* 0x000000343f007388 */ /* 0x0003e20000000c00 */
[----:B------:R-:W-:Y:S01]  /*6bb0*/  F2FP.RELU.BF16.F32.PACK_AB R8, R9, R8 ;  /* 0x000000080908723e */ /* 0x000fe200000018ff */
[C---:B------:R-:W-:Y:S01]  /*6bc0*/  FFMA R23, R49.reuse, R2, R23 ;  /* 0x0000000231177223 */ /* 0x040fe20000000017 */
[----:B------:R-:W-:Y:S01]  /*6bd0*/  LOP3.LUT R2, R74, 0xffff0000, RZ, 0xc0, !PT ;  /* 0xffff00004a027812 */ /* 0x000fe200078ec0ff */
[----:B------:R-:W-:Y:S01]  /*6be0*/  FFMA R20, R49, R0, R20 ;  /* 0x0000000031147223 */ /* 0x000fe20000000014 */
[----:B------:R-:W-:Y:S01]  /*6bf0*/  LOP3.LUT R0, R75, 0xffff0000, RZ, 0xc0, !PT ;  /* 0xffff00004b007812 */ /* 0x000fe200078ec0ff */
[----:B------:R-:W-:Y:S01]  /*6c00*/  FMUL R27, R47, R27 ;  /* 0x0000001b2f1b7220 */ /* 0x000fe20000400000 */
[----:B------:R-:W-:Y:S01]  /*6c10*/  F2FP.RELU.BF16.F32.PACK_AB R9, R15, R10 ;  /* 0x0000000a0f09723e */ /* 0x000fe200000018ff */
[C---:B------:R-:W-:Y:S01]  /*6c20*/  FFMA R21, R49.reuse, R2, R21 ;  /* 0x0000000231157223 */ /* 0x040fe20000000015 */
[C---:B------:R-:W-:Y:S01]  /*6c30*/  FFMA R22, R49.reuse, R3, R22 ;  /* 0x0000000331167223 */ /* 0x040fe20000000016 */
[----:B------:R-:W-:Y:S01]  /*6c40*/  FFMA R27, R49, R0, R27 ;  /* 0x00000000311b7223 */ /* 0x000fe2000000001b */
[C---:B------:R-:W-:Y:S01]  /*6c50*/  SHF.L.U32 R2, R80.reuse, 0x10, RZ ;  /* 0x0000001050027819 */ /* 0x040fe200000006ff */
[C---:B------:R-:W-:Y:S01]  /*6c60*/  FMUL R31, R47.reuse, R31 ;  /* 0x0000001f2f1f7220 */ /* 0x040fe20000400000 */
[----:B------:R-:W-:Y:S01]  /*6c70*/  LOP3.LUT R0, R80, 0xffff0000, RZ, 0xc0, !PT ;  /* 0xffff000050007812 */ /* 0x000fe200078ec0ff */
[----:B------:R-:W-:Y:S01]  /*6c80*/  FMUL R35, R47, R35 ;  /* 0x000000232f237220 */ /* 0x000fe20000400000 */
[----:B------:R-:W-:Y:S01]  /*6c90*/  SHF.L.U32 R3, R81, 0x10, RZ ;  /* 0x0000001051037819 */ /* 0x000fe200000006ff */
[----:B------:R-:W-:Y:S01]  /*6ca0*/  FFMA R24, R49, R2, R24 ;  /* 0x0000000231187223 */ /* 0x000fe20000000018 */
[----:B------:R-:W-:Y:S01]  /*6cb0*/  F2FP.RELU.BF16.F32.PACK_AB R10, R13, R12 ;  /* 0x0000000c0d0a723e */ /* 0x000fe200000018ff */
[----:B------:R-:W-:Y:S01]  /*6cc0*/  FFMA R25, R49, R0, R25 ;  /* 0x0000000031197223 */ /* 0x000fe20000000019 */
[----:B------:R-:W-:Y:S01]  /*6cd0*/  F2FP.RELU.BF16.F32.PACK_AB R11, R19, R14 ;  /* 0x0000000e130b723e */ /* 0x000fe200000018ff */
[----:B------:R-:W-:Y:S01]  /*6ce0*/  FFMA R26, R49, R3, R26 ;  /* 0x00000003311a7223 */ /* 0x000fe2000000001a */
[----:B------:R-:W-:Y:S02]  /*6cf0*/  LOP3.LUT R0, R81, 0xffff0000, RZ, 0xc0, !PT ;  /* 0xffff000051007812 */ /* 0x000fe400078ec0ff */
[C---:B------:R-:W-:Y:S01]  /*6d00*/  SHF.L.U32 R2, R82.reuse, 0x10, RZ ;  /* 0x0000001052027819 */ /* 0x040fe200000006ff */
[----:B------:R1:W-:Y:S01]  /*6d10*/  STS.128 [R62+0x10], R8 ;  /* 0x000010083e007388 */ /* 0x0003e20000000c00 */
[----:B------:R-:W-:Y:S01]  /*6d20*/  LOP3.LUT R3, R82, 0xffff0000, RZ, 0xc0, !PT ;  /* 0xffff000052037812 */ /* 0x000fe200078ec0ff */
[----:B------:R-:W-:Y:S01]  /*6d30*/  FFMA R31, R49, R0, R31 ;  /* 0x00000000311f7223 */ /* 0x000fe2000000001f */
[----:B------:R-:W-:Y:S01]  /*6d40*/  SHF.L.U32 R4, R83, 0x10, RZ ;  /* 0x0000001053047819 */ /* 0x000fe200000006ff */
[----:B------:R-:W-:Y:S01]  /*6d50*/  FFMA R28, R49, R2, R28 ;  /* 0x00000002311c7223 */ /* 0x000fe2000000001c */
[----:B------:R-:W-:Y:S01]  /*6d60*/  F2FP.RELU.BF16.F32.PACK_AB R16, R17, R16 ;  /* 0x000000101110723e */ /* 0x000fe200000018ff */
[----:B------:R-:W-:Y:S01]  /*6d70*/  FFMA R29, R49, R3, R29 ;  /* 0x00000003311d7223 */ /* 0x000fe2000000001d */
[----:B------:R-:W-:Y:S01]  /*6d80*/  LOP3.LUT R5, R83, 0xffff0000, RZ, 0xc0, !PT ;  /* 0xffff000053057812 */ /* 0x000fe200078ec0ff */
[----:B------:R-:W-:Y:S01]  /*6d90*/  FFMA R30, R49, R4, R30 ;  /* 0x00000004311e7223 */ /* 0x000fe2000000001e */
[----:B------:R-:W-:Y:S02]  /*6da0*/  F2FP.RELU.BF16.F32.PACK_AB R17, R23, R18 ;  /* 0x000000121711723e */ /* 0x000fe400000018ff */
[----:B------:R-:W-:Y:S01]  /*6db0*/  F2FP.RELU.BF16.F32.PACK_AB R18, R21, R20 ;  /* 0x000000141512723e */ /* 0x000fe200000018ff */
[----:B------:R-:W-:Y:S01]  /*6dc0*/  FFMA R35, R49, R5, R35 ;  /* 0x0000000531237223 */ /* 0x000fe20000000023 */
[----:B------:R-:W-:Y:S02]  /*6dd0*/  F2FP.RELU.BF16.F32.PACK_AB R19, R27, R22 ;  /* 0x000000161b13723e */ /* 0x000fe400000018ff */
[----:B------:R-:W-:Y:S02]  /*6de0*/  F2FP.RELU.BF16.F32.PACK_AB R24, R25, R24 ;  /* 0x000000181918723e */ /* 0x000fe400000018ff */
[----:B------:R-:W-:Y:S01]  /*6df0*/  F2FP.RELU.BF16.F32.PACK_AB R25, R31, R26 ;  /* 0x0000001a1f19723e */ /* 0x000fe200000018ff */
[----:B------:R1:W-:Y:S01]  /*6e00*/  STS.128 [R61+0x20], R16 ;  /* 0x000020103d007388 */ /* 0x0003e20000000c00 */
[----:B------:R-:W-:Y:S02]  /*6e10*/  F2FP.RELU.BF16.F32.PACK_AB R26, R29, R28 ;  /* 0x0000001c1d1a723e */ /* 0x000fe400000018ff */
[----:B------:R-:W-:Y:S05]  /*6e20*/  F2FP.RELU.BF16.F32.PACK_AB R27, R35, R30 ;  /* 0x0000001e231b723e */ /* 0x000fea00000018ff */
[----:B------:R1:W-:Y:S01]  /*6e30*/  STS.128 [R60+0x10], R24 ;  /* 0x000010183c007388 */ /* 0x0003e20000000c00 */
[----:B------:R-:W-:Y:S01]  /*6e40*/  @!PT LDS RZ, [RZ] ;  /* 0x00000000fffff984 */ /* 0x000fe20000000800 */
[----:B------:R-:W-:Y:S01]  /*6e50*/  @!PT LDS RZ, [RZ] ;  /* 0x00000000fffff984 */ /* 0x000fe20000000800 */
[----:B------:R-:W-:Y:S01]  /*6e60*/  @!PT LDS RZ, [RZ] ;  /* 0x00000000fffff984 */ /* 0x000fe20000000800 */
[----:B------:R-:W-:Y:S01]  /*6e70*/  @!PT LDS RZ, [RZ] ;  /* 0x00000000fffff984 */ /* 0x000fe20000000800 */
[----:B------:R2:W-:Y:S07]  /*6e80*/  MEMBAR.ALL.CTA ;  /* 0x0000000000007992 */ /* 0x0005ee0000008000 */
[----:B--2---:R-:W2:Y:S02]  /*6e90*/  FENCE.VIEW.ASYNC.S ;  /* 0x00000000000073c6 */ /* 0x004ea40000000000 */
[----:B--2---:R-:W-:Y:S06]  /*6ea0*/  BAR.SYNC.DEFER_BLOCKING 0x1, 0x80 ;  /* 0x0042000000007b1d */ /* 0x004fec0000010000 */
[----:B------:R-:W-:Y:S05]  /*6eb0*/  @P0 BRA `(.L_x_121) ;  /* 0x00000000001c0947 */ /* 0x000fea0003800000 */
[----:B------:R-:W-:Y:S01]  /*6ec0*/  R2UR UR4, R68 ;  /* 0x00000000440472ca */ /* 0x000fe200000e0000 */
[----:B------:R-:W-:Y:S01]  /*6ed0*/  UIADD3 UR6, UP0, UPT, UR52, 0x680, URZ ;  /* 0x0000068034067890 */ /* 0x000fe2000ff1e0ff */
[----:B------:R-:W-:Y:S03]  /*6ee0*/  UMOV UR43, UR36 ;  /* 0x00000024002b7c82 */ /* 0x000fe60008000000 */
[----:B------:R-:W-:Y:S08]  /*6ef0*/  UIADD3.X UR7, UPT, UPT, URZ, UR53, URZ, UP0, !UPT ;  /* 0x00000035ff077290 */ /* 0x000ff000087fe4ff */
[----:B------:R-:W-:Y:S09]  /*6f00*/  UIADD3 UR40, UPT, UPT, UR46, 0x200, UR4 ;  /* 0x000002002e287890 */ /* 0x000ff2000fffe004 */
[----:B------:R2:W-:Y:S02]  /*6f10*/  UTMASTG.3D [UR40], [UR6] ;  /* 0x00000028060073b5 */ /* 0x0005e40008010000 */
[----:B--2---:R0:W-:Y:S02]  /*6f20*/  UTMACMDFLUSH ;  /* 0x00000000000079b7 */ /* 0x0041e40000000000 */
.L_x_121:
[----:B------:R-:W-:Y:S05]  /*6f30*/  BSYNC.RECONVERGENT B0 ;  /* 0x0000000000007941 */ /* 0x000fea0003800200 */
.L_x_120:
[----:B------:R-:W-:Y:S01]  /*6f40*/  UIADD3 UR40, UPT, UPT, UR54, 0x1, URZ ;  /* 0x0000000136287890 */ /* 0x000fe2000fffe0ff */
[----:B------:R-:W-:Y:S03]  /*6f50*/  BSSY.RECONVERGENT B0, `(.L_x_122) ;  /* 0x0000005000007945 */ /* 0x000fe60003800200 */
[----:B------:R-:W-:Y:S04]  /*6f60*/  UISETP.NE.AND UP0, UPT, UR40, 0x3, UPT ;  /* 0x000000032800788c */ /* 0x000fe8000bf05270 */
[----:B------:R-:W-:Y:S01]  /*6f70*/  USEL UR43, UR40, URZ, UP0 ;  /* 0x000000ff282b7287 */ /* 0x000fe20008000000 */
[----:B------:R-:W-:Y:S11]  /*6f80*/  @P0 BRA `(.L_x_123) ;  /* 0x0000000000040947 */ /* 0x000ff60003800000 */
[----:B------:R-:W-:Y:S04]  /*6f90*/  DEPBAR.LE SB0, 0x1 ;  /* 0x000080400000791a */ /* 0x000fe80000000000 */
.L_x_123:
[----:B------:R-:W-:Y:S05]  /*6fa0*/  BSYNC.RECONVERGENT B0 ;  /* 0x0000000000007941 */ /* 0x000fea0003800200 */
.L_x_122:
[----:B------:R-:W-:Y:S01]  /*6fb0*/  BAR.SYNC.DEFER_BLOCKING 0x1, 0x80 ;  /* 0x0042000000007b1d */ /* 0x000fe20000010000 */
[----:B------:R-:W-:Y:S01]  /*6fc0*/  ISETP.NE.AND P1, PT, R113, RZ, PT ;  /* 0x000000ff7100720c */ /* 0x000fe20003f25270 */
[----:B------:R-:W-:Y:S01]  /*6fd0*/  UISETP.NE.AND UP0, UPT, UR48, URZ, UPT ;  /* 0x000000ff3000728c */ /* 0x000fe2000bf05270 */
[----:B------:R-:W-:Y:S11]  /*6fe0*/  LEA R2, R69, UR46, 0x3 ;  /* 0x0000002e45027c11 */ /* 0x000ff6000f8e18ff */
[----:B------:R-:W-:Y:S01]  /*6ff0*/  @!P1 SHF.L.U32 R3, R71, 0x1f, RZ ;  /* 0x0000001f47039819 */ /* 0x000fe200000006ff */
[----:B------:R-:W-:Y:S06]  /*7000*/  BRA.U !UP0, `(.L_x_124) ;  /* 0x0000000108247547 */ /* 0x000fec000b800000 */
[----:B------:R-:W-:Y:S01]  /*7010*/  IMAD.U32 R4, RZ, RZ, UR47 ;  /* 0x0000002fff047e24 */ /* 0x000fe2000f8e00ff */
[----:B------:R-:W-:Y:S01]  /*7020*/  MOV R0, UR37 ;  /* 0x0000002500007c02 */ /* 0x000fe20008000f00 */
[----:B------:R-:W-:Y:S03]  /*7030*/  UIADD3 UR47, UPT, UPT, UR47, 0x1, URZ ;  /* 0x000000012f2f7890 */ /* 0x000fe6000fffe0ff */
[----:B------:R-:W-:Y:S01]  /*7040*/  @!P1 LEA R4, R4, UR46, 0x3 ;  /* 0x0000002e04049c11 */ /* 0x000fe2000f8e18ff */
[----:B------:R-:W-:Y:S04]  /*7050*/  UISETP.NE.AND UP0, UPT, UR47, 0x3, UPT ;  /* 0x000000032f00788c */ /* 0x000fe8000bf05270 */
[----:B------:R-:W-:Y:S01]  /*7060*/  @!P1 VIADD R4, R4, 0xb8 ;  /* 0x000000b804049836 */ /* 0x000fe20000000000 */
[----:B------:R-:W-:Y:S04]  /*7070*/  USEL UR47, UR47, URZ, UP0 ;  /* 0x000000ff2f2f7287 */ /* 0x000fe80008000000 */
[----:B------:R-:W-:Y:S04]  /*7080*/  @!P1 PRMT R0, R0, 0x654, R4 ;  /* 0x0000065400009816 */ /* 0x000fe80000000004 */
[----:B------:R2:W-:Y:S04]  /*7090*/  @!P1 SYNCS.ARRIVE.TRANS64.RED.A1T0 RZ, [R0+URZ], RZ ;  /* 0x000000ff00ff99a7 */ /* 0x0005e800081004ff */
.L_x_124:
[----:B------:R-:W3:Y:S01]  /*70a0*/  @!P1 SYNCS.PHASECHK.TRANS64.TRYWAIT P0, [R2+URZ+0xa0], R3 ;  /* 0x0000a003020095a7 */ /* 0x000ee200080011ff */
[----:B------:R-:W-:Y:S01]  /*70b0*/  BSSY B1, `(.L_x_125) ;  /* 0x0000015000017945 */ /* 0x000fe20003800000 */
[----:B---3--:R-:W-:Y:S03]  /*70c0*/  @!P1 SEL R70, RZ, 0x1, !P0 ;  /* 0x00000001ff469807 */ /* 0x008fe60004000000 */
[----:B------:R-:W-:Y:S05]  /*70d0*/  @P1 BRA `(.L_x_126) ;  /* 0x0000000000481947 */ /* 0x000fea0003800000 */
[----:B------:R-:W-:Y:S01]  /*70e0*/  ISETP.NE.AND P1, PT, R76, RZ, PT ;  /* 0x000000ff4c00720c */ /* 0x000fe20003f25270 */
[----:B------:R-:W-:Y:S01]  /*70f0*/  BSSY B0, `(.L_x_127) ;  /* 0x000000a000007945 */ /* 0x000fe20003800000 */
[----:B------:R-:W-:Y:S11]  /*7100*/  ISETP.NE.AND P0, PT, R70, RZ, PT ;  /* 0x000000ff4600720c */ /* 0x000ff60003f05270 */
[----:B------:R-:W-:Y:S04]  /*7110*/  @P1 IMAD R69, R69, 0x2000, R107 ;  /* 0x0000200045451824 */ /* 0x000fe800078e026b */
[----:B------:R-:W-:Y:S01]  /*7120*/  @P1 IMAD.IADD R4, R115, 0x1, R69 ;  /* 0x0000000173041824 */ /* 0x000fe200078e0245 */
[----:B------:R-:W-:Y:S03]  /*7130*/  @P1 IADD3 R3, PT, PT, R114, R69, RZ ;  /* 0x0000004572031210 */ /* 0x000fe60007ffe0ff */
[----:B--2---:R-:W-:Y:S01]  /*7140*/  @P1 IMAD.IADD R0, R106, 0x1, R4 ;  /* 0x000000016a001824 */ /* 0x004fe200078e0204 */
[----:B------:R-:W-:Y:S06]  /*7150*/  @P0 BRA `(.L_x_128) ;  /* 0x00000000000c0947 */ /* 0x000fec0003800000 */
[----:B------:R-:W-:Y:S04]  /*7160*/  SHF.L.U32 R71, R71, 0x1f, RZ ;  /* 0x0000001f47477819 */ /* 0x000fe800000006ff */
[----:B------:R-:W2:Y:S02]  /*7170*/  SYNCS.PHASECHK.TRANS64.TRYWAIT P0, [R2+URZ+0xa0], R71 ;  /* 0x0000a047020075a7 */ /* 0x000ea400080011ff */
[----:B--2---:R-:W-:Y:S05]  /*7180*/  @!P0 BRA `(.L_x_129) ;  /* 0x0000001c00048947 */ /* 0x004fea0003800000 */
.L_x_128:
[----:B------:R-:W-:Y:S05]  /*7190*/  BSYNC B0 ;  /* 0x0000000000007941 */ /* 0x000fea0003800000 */
.L_x_127:
[----:B------:R-:W-:Y:S11]  /*71a0*/  ISETP.NE.AND P0, PT, R76, RZ, PT ;  /* 0x000000ff4c00720c */ /* 0x000ff60003f05270 */
[----:B------:R-:W-:Y:S02]  /*71b0*/  @!UPT UIADD3 URZ, UPT, UPT, URZ, URZ, URZ ;  /* 0x000000fffffff290 */ /* 0x000fe4000fffe0ff */
[----:B------:R3:W1:Y:S04]  /*71c0*/  @P0 LDS.128 R56, [R69] ;  /* 0x0000000045380984 */ /* 0x0006680000000c00 */
[----:B------:R3:W1:Y:S04]  /*71d0*/  @P0 LDS.128 R72, [R3+0x20] ;  /* 0x0000200003480984 */ /* 0x0006680000000c00 */
[----:B------:R3:W1:Y:S04]  /*71e0*/  @P0 LDS.128 R64, [R4+0x10] ;  /* 0x0000100004400984 */ /* 0x0006680000000c00 */
[----:B------:R3:W1:Y:S02]  /*71f0*/  @P0 LDS.128 R80, [R0+0x10] ;  /* 0x0000100000500984 */ /* 0x0006640000000c00 */
.L_x_126:
[----:B------:R-:W-:Y:S05]  /*7200*/  BSYNC B1 ;  /* 0x0000000000017941 */ /* 0x000fea0003800000 */
.L_x_125:
[----:B--23--:R-:W-:Y:S05]  /*7210*/  VIADD R0, R48, 0x20 ;  /* 0x0000002030007836 */ /* 0x00cfea0000000000 */
[----:B------:R-:W-:Y:S04]  /*7220*/  SHF.R.U32.HI R0, RZ, 0x15, R0 ;  /* 0x00000015ff007819 */ /* 0x000fe80000011600 */
[----:B------:R-:W-:Y:S11]  /*7230*/  LOP3.LUT P0, RZ, R0, 0x3, R100, 0x48, !PT ;  /* 0x0000000300ff7812 */ /* 0x000ff60007804864 */
[----:B------:R-:W-:Y:S02]  /*7240*/  @!UPT UIADD3 URZ, UPT, UPT, URZ, URZ, URZ ;  /* 0x000000fffffff290 */ /* 0x000fe4000fffe0ff */
[----:B------:R-:W-:Y:S05]  /*7250*/  @!P0 BRA `(.L_x_130) ;  /* 0x0000000000408947 */ /* 0x000fea0003800000 */
[----:B------:R-:W2:Y:S01]  /*7260*/  LDCU.64 UR8, c[0x4][0x70] ;  /* 0x01000e00ff0877ac */ /* 0x000ea20008000a00 */
[----:B------:R-:W-:Y:S01]  /*7270*/  MOV R3, 0x0 ;  /* 0x0000000000037802 */ /* 0x000fe20000000f00 */
[----:B------:R-:W-:Y:S02]  /*7280*/  HFMA2 R12, -RZ, RZ, 0, 5.9604644775390625e-08 ;  /* 0x00000001ff0c7431 */ /* 0x000fe400000001ff */
[----:B-1----:R-:W-:Y:S02]  /*7290*/  IMAD.MOV.U32 R8, RZ, RZ, 0x192 ;  /* 0x00000192ff087424 */ /* 0x002fe400078e00ff */
[----:B------:R-:W-:Y:S01]  /*72a0*/  IMAD.MOV.U32 R13, RZ, RZ, RZ ;  /* 0x000000ffff0d7224 */ /* 0x000fe200078e00ff */
[----:B------:R-:W1:Y:S01]  /*72b0*/  LDCU.64 UR6, c[0x4][0x78] ;  /* 0x01000f00ff0677ac */ /* 0x000e620008000a00 */
[----:B------:R-:W3:Y:S01]  /*72c0*/  LDC.64 R2, c[0x4][R3] ;  /* 0x0100000003027b82 */ /* 0x000ee20000000a00 */
[----:B------:R-:W5:Y:S01]  /*72d0*/  LDCU.64 UR4, c[0x4][0x10] ;  /* 0x01000200ff0477ac */ /* 0x000f620008000a00 */
[----:B--2---:R-:W-:Y:S01]  /*72e0*/  MOV R5, UR9 ;  /* 0x0000000900057c02 */ /* 0x004fe20008000f00 */
[----:B------:R-:W-:Y:S01]  /*72f0*/  IMAD.U32 R4, RZ, RZ, UR8 ;  /* 0x00000008ff047e24 */ /* 0x000fe2000f8e00ff */
[----:B-1----:R-:W-:Y:S01]  /*7300*/  MOV R7, UR7 ;  /* 0x0000000700077c02 */ /* 0x002fe20008000f00 */
[----:B------:R-:W-:Y:S01]  /*7310*/  IMAD.U32 R6, RZ, RZ, UR6 ;  /* 0x00000006ff067e24 */ /* 0x000fe2000f8e00ff */
[----:B-----5:R-:W-:Y:S01]  /*7320*/  MOV R11, UR5 ;  /* 0x00000005000b7c02 */ /* 0x020fe20008000f00 */
[----:B------:R-:W-:Y:S02]  /*7330*/  IMAD.U32 R10, RZ, RZ, UR4 ;  /* 0x00000004ff0a7e24 */ /* 0x000fe4000f8e00ff */
[----:B------:R-:W-:Y:S07]  /*7340*/  LEPC R20, `(.L_x_130) ;  /* 0x000000001014794e */ /* 0x000fee0000000000 */
[----:B---34-:R-:W-:Y:S05]  /*7350*/  CALL.ABS.NOINC R2 ;  /* 0x0000000002007343 */ /* 0x018fea0003c00000 */
.L_x_130:
[----:B------:R-:W-:Y:S01]  /*7360*/  ISETP.NE.AND P0, PT, R108, RZ, PT ;  /* 0x000000ff6c00720c */ /* 0x000fe20003f05270 */
[----:B------:R-:W-:Y:S05]  /*7370*/  WARPSYNC.ALL ;  /* 0x0000000000007948 */ /* 0x000fea0003800000 */
[----:B------:R-:W-:Y:S01]  /*7380*/  R2UR UR4, R48 ;  /* 0x00000000300472ca */ /* 0x000fe200000e0000 */
[----:B------:R-:W-:Y:S01]  /*7390*/  USHF.L.U32 UR8, UR43, 0xd, URZ ;  /* 0x0000000d2b087899 */ /* 0x000fe200080006ff */
[C---:B-1----:R-:W-:Y:S01]  /*73a0*/  SHF.L.U32 R48, R56.reuse, 0x10, RZ ;  /* 0x0000001038307819 */ /* 0x042fe200000006ff */
[----:B------:R-:W-:Y:S01]  /*73b0*/  BSSY.RECONVERGENT B0, `(.L_x_131) ;  /* 0x000008d000007945 */ /* 0x000fe20003800200 */
[----:B------:R-:W-:Y:S02]  /*73c0*/  LOP3.LUT R50, R56, 0xffff0000, RZ, 0xc0, !PT ;  /* 0xffff000038327812 */ /* 0x000fe400078ec0ff */
[C---:B------:R-:W-:Y:S02]  /*73d0*/  SHF.L.U32 R51, R57.reuse, 0x10, RZ ;  /* 0x0000001039337819 */ /* 0x040fe400000006ff */
[----:B------:R-:W-:Y:S02]  /*73e0*/  LOP3.LUT R52, R57, 0xffff0000, RZ, 0xc0, !PT ;  /* 0xffff000039347812 */ /* 0x000fe400078ec0ff */
[C---:B------:R-:W-:Y:S02]  /*73f0*/  SHF.L.U32 R53, R58.reuse, 0x10, RZ ;  /* 0x000000103a357819 */ /* 0x040fe400000006ff */
[----:B------:R-:W-:Y:S01]  /*7400*/  IADD3 R0, PT, PT, R107, UR8, RZ ;  /* 0x000000086b007c10 */ /* 0x000fe2000fffe0ff */
[----:B------:R-:W1:Y:S01]  /*7410*/  LDTM.x32 R4, tmem[UR4+0x20] ;  /* 0x00002004000479ee */ /* 0x000e6200082c0000 */
[----:B------:R-:W-:Y:S01]  /*7420*/  LOP3.LUT R54, R58, 0xffff0000, RZ, 0xc0, !PT ;  /* 0xffff00003a367812 */ /* 0x000fe200078ec0ff */
[----:B------:R-:W-:Y:S01]  /*7430*/  NOP ;  /* 0x0000000000007918 */ /* 0x000fe20000000000 */
[C---:B------:R-:W-:Y:S02]  /*7440*/  SHF.L.U32 R55, R59.reuse, 0x10, RZ ;  /* 0x000000103b377819 */ /* 0x040fe400000006ff */
[----:B------:R-:W-:Y:S02]  /*7450*/  LOP3.LUT R56, R59, 0xffff0000, RZ, 0xc0, !PT ;  /* 0xffff00003b387812 */ /* 0x000fe400078ec0ff */
[----:B------:R-:W-:Y:S02]  /*7460*/  SHF.L.U32 R57, R64, 0x10, RZ ;  /* 0x0000001040397819 */ /* 0x000fe400000006ff */
[-C--:B------:R-:W-:Y:S02]  /*7470*/  IADD3 R115, PT, PT, R115, R0.reuse, RZ ;  /* 0x0000000073737210 */ /* 0x080fe40007ffe0ff */
[----:B------:R-:W-:Y:S02]  /*7480*/  IADD3 R114, PT, PT, R114, R0, RZ ;  /* 0x0000000072727210 */ /* 0x000fe40007ffe0ff */
[----:B------:R-:W-:Y:S02]  /*7490*/  LOP3.LUT R58, R64, 0xffff0000, RZ, 0xc0, !PT ;  /* 0xffff0000403a7812 */ /* 0x000fe400078ec0ff */
[C---:B------:R-:W-:Y:S02]  /*74a0*/  SHF.L.U32 R59, R65.reuse, 0x10, RZ ;  /* 0x00000010413b7819 */ /* 0x040fe400000006ff */
[----:B----4-:R-:W-:Y:S02]  /*74b0*/  LOP3.LUT R60, R65, 0xffff0000, RZ, 0xc0, !PT ;  /* 0xffff0000413c7812 */ /* 0x010fe400078ec0ff */
[C---:B------:R-:W-:Y:S02]  /*74c0*/  SHF.L.U32 R61, R66.reuse, 0x10, RZ ;  /* 0x00000010423d7819 */ /* 0x040fe400000006ff */
[----:B------:R-:W-:Y:S02]  /*74d0*/  LOP3.LUT R62, R66, 0xffff0000, RZ, 0xc0, !PT ;  /* 0xffff0000423e7812 */ /* 0x000fe400078ec0ff */
[----:B------:R-:W-:Y:S01]  /*74e0*/  SHF.L.U32 R63, R67, 0x10, RZ ;  /* 0x00000010433f7819 */ /* 0x000fe200000006ff */
[C---:B-1----:R-:W-:Y:S01]  /*74f0*/  FMUL R4, R47.reuse, R4 ;  /* 0x000000042f047220 */ /* 0x042fe20000400000 */
[----:B------:R-:W-:Y:S01]  /*7500*/  IADD3 R110, PT, PT, R110, 0x120, RZ ;  /* 0x000001206e6e7810 */ /* 0x000fe20007ffe0ff */
[----:B------:R-:W-:Y:S01]  /*7510*/  FMUL R5, R47, R5 ;  /* 0x000000052f057220 */ /* 0x000fe20000400000 */
[----:B------:R-:W-:Y:S01]  /*7520*/  LOP3.LUT R64, R67, 0xffff0000, RZ, 0xc0, !PT ;  /* 0xffff000043407812 */ /* 0x000fe200078ec0ff */
[C---:B------:R-:W-:Y:S01]  /*7530*/  FMUL R6, R47.reuse, R6 ;  /* 0x000000062f067220 */ /* 0x040fe20000400000 */
[C---:B------:R-:W-:Y:S01]  /*7540*/  SHF.L.U32 R65, R72.reuse, 0x10, RZ ;  /* 0x0000001048417819 */ /* 0x040fe200000006ff */
[----:B------:R-:W-:Y:S01]  /*7550*/  FMUL R7, R47, R7 ;  /* 0x000000072f077220 */ /* 0x000fe20000400000 */
[----:B------:R-:W-:Y:S01]  /*7560*/  LOP3.LUT R66, R72, 0xffff0000, RZ, 0xc0, !PT ;  /* 0xffff000048427812 */ /* 0x000fe200078ec0ff */
[----:B------:R-:W-:Y:S01]  /*7570*/  FFMA R4, R49, R48, R4 ;  /* 0x0000003031047223 */ /* 0x000fe20000000004 */
[----:B------:R-:W-:Y:S01]  /*7580*/  SHF.L.U32 R67, R73, 0x10, RZ ;  /* 0x0000001049437819 */ /* 0x000fe200000006ff */
[----:B------:R-:W-:Y:S01]  /*7590*/  FMUL R8, R47, R8 ;  /* 0x000000082f087220 */ /* 0x000fe20000400000 */
[----:B------:R-:W-:Y:S01]  /*75a0*/  LOP3.LUT R110, R110, 0xfefffff8, RZ, 0xc0, !PT ;  /* 0xfefffff86e6e7812 */ /* 0x000fe200078ec0ff */
[----:B------:R-:W-:Y:S01]  /*75b0*/  FFMA R5, R49, R50, R5 ;  /* 0x0000003231057223 */ /* 0x000fe20000000005 */
[----:B------:R-:W-:Y:S01]  /*75c0*/  LOP3.LUT R68, R73, 0xffff0000, RZ, 0xc0, !PT ;  /* 0xffff000049447812 */ /* 0x000fe200078ec0ff */
[----:B------:R-:W-:Y:S01]  /*75d0*/  FMUL R9, R47, R9 ;  /* 0x000000092f097220 */ /* 0x000fe20000400000 */
[C---:B------:R-:W-:Y:S01]  /*75e0*/  SHF.L.U32 R69, R74.reuse, 0x10, RZ ;  /* 0x000000104a457819 */ /* 0x040fe200000006ff */
[----:B------:R1:W-:Y:S01]  /*75f0*/  SYNCS.ARRIVE.TRANS64.RED.A1T0 RZ, [R110+URZ], RZ ;  /* 0x000000ff6eff79a7 */ /* 0x0003e200081004ff */
[----:B------:R-:W-:Y:S01]  /*7600*/  F2FP.RELU.BF16.F32.PACK_AB R4, R5, R4 ;  /* 0x000000040504723e */ /* 0x000fe200000018ff */
[C---:B------:R-:W-:Y:S01]  /*7610*/  FFMA R6, R49.reuse, R51, R6 ;  /* 0x0000003331067223 */ /* 0x040fe20000000006 */
[C---:B------:R-:W-:Y:S01]  /*7620*/  FFMA R7, R49.reuse, R52, R7 ;  /* 0x0000003431077223 */ /* 0x040fe20000000007 */
[C---:B------:R-:W-:Y:S01]  /*7630*/  FFMA R8, R49.reuse, R53, R8 ;  /* 0x0000003531087223 */ /* 0x040fe20000000008 */
[----:B------:R-:W-:Y:S01]  /*7640*/  LOP3.LUT R70, R74, 0xffff0000, RZ, 0xc0, !PT ;  /* 0xffff00004a467812 */ /* 0x000fe200078ec0ff */
[----:B------:R-:W-:Y:S01]  /*7650*/  FFMA R9, R49, R54, R9 ;  /* 0x0000003631097223 */ /* 0x000fe20000000009 */
[----:B------:R-:W-:Y:S01]  /*7660*/  FMUL R10, R47, R10 ;  /* 0x0000000a2f0a7220 */ /* 0x000fe20000400000 */
[----:B------:R-:W-:Y:S01]  /*7670*/  F2FP.RELU.BF16.F32.PACK_AB R5, R7, R6 ;  /* 0x000000060705723e */ /* 0x000fe200000018ff */
[C---:B------:R-:W-:Y:S01]  /*7680*/  FMUL R11, R47.reuse, R11 ;  /* 0x0000000b2f0b7220 */ /* 0x040fe20000400000 */
[----:B------:R-:W-:Y:S01]  /*7690*/  FMUL R0, R47, R12 ;  /* 0x0000000c2f007220 */ /* 0x000fe20000400000 */
[----:B------:R-:W-:Y:S01]  /*76a0*/  F2FP.RELU.BF16.F32.PACK_AB R6, R9, R8 ;  /* 0x000000080906723e */ /* 0x000fe200000018ff */
[C---:B------:R-:W-:Y:S01]  /*76b0*/  FFMA R10, R49.reuse, R55, R10 ;  /* 0x00000037310a7223 */ /* 0x040fe2000000000a */
[----:B------:R-:W-:Y:S01]  /*76c0*/  FFMA R11, R49, R56, R11 ;  /* 0x00000038310b7223 */ /* 0x000fe2000000000b */
[----:B------:R-:W-:Y:S01]  /*76d0*/  SHF.L.U32 R71, R75, 0x10, RZ ;  /* 0x000000104b477819 */ /* 0x000fe200000006ff */
[----:B------:R-:W-:Y:S01]  /*76e0*/  FFMA R0, R49, R57, R0 ;  /* 0x0000003931007223 */ /* 0x000fe20000000000 */
[----:B------:R-:W-:Y:S01]  /*76f0*/  FMUL R2, R47, R13 ;  /* 0x0000000d2f027220 */ /* 0x000fe20000400000 */
[----:B------:R-:W-:Y:S01]  /*7700*/  LOP3.LUT R72, R75, 0xffff0000, RZ, 0xc0, !PT ;  /* 0xffff00004b487812 */ /* 0x000fe200078ec0ff */
[----:B------:R-:W-:Y:S01]  /*7710*/  FMUL R3, R47, R14 ;  /* 0x0000000e2f037220 */ /* 0x000fe20000400000 */
[----:B------:R-:W-:Y:S01]  /*7720*/  F2FP.RELU.BF16.F32.PACK_AB R7, R11, R10 ;  /* 0x0000000a0b07723e */ /* 0x000fe200000018ff */
[----:B------:R-:W-:Y:S01]  /*7730*/  FFMA R2, R49, R58, R2 ;  /* 0x0000003a31027223 */ /* 0x000fe20000000002 */
[C---:B------:R-:W-:Y:S01]  /*7740*/  FMUL R15, R47.reuse, R15 ;  /* 0x0000000f2f0f7220 */ /* 0x040fe20000400000 */
[C---:B------:R-:W-:Y:S01]  /*7750*/  FMUL R12, R47.reuse, R16 ;  /* 0x000000102f0c7220 */ /* 0x040fe20000400000 */
[----:B------:R-:W-:Y:S01]  /*7760*/  FMUL R13, R47, R17 ;  /* 0x000000112f0d7220 */ /* 0x000fe20000400000 */
[----:B------:R1:W-:Y:S01]  /*7770*/  STS.128 [R107+UR8], R4 ;  /* 0x000000046b007988 */ /* 0x0003e20008000c08 */
[C---:B------:R-:W-:Y:S01]  /*7780*/  SHF.L.U32 R73, R80.reuse, 0x10, RZ ;  /* 0x0000001050497819 */ /* 0x040fe200000006ff */
[C---:B------:R-:W-:Y:S01]  /*7790*/  FFMA R3, R49.reuse, R59, R3 ;  /* 0x0000003b31037223 */ /* 0x040fe20000000003 */
[----:B------:R-:W-:Y:S01]  /*77a0*/  LOP3.LUT R74, R80, 0xffff0000, RZ, 0xc0, !PT ;  /* 0xffff0000504a7812 */ /* 0x000fe200078ec0ff */
[C---:B------:R-:W-:Y:S01]  /*77b0*/  FFMA R15, R49.reuse, R60, R15 ;  /* 0x0000003c310f7223 */ /* 0x040fe2000000000f */
[----:B------:R-:W-:Y:S01]  /*77c0*/  F2FP.RELU.BF16.F32.PACK_AB R8, R2, R0 ;  /* 0x000000000208723e */ /* 0x000fe200000018ff */
[C---:B------:R-:W-:Y:S01]  /*77d0*/  FFMA R12, R49.reuse, R61, R12 ;  /* 0x0000003d310c7223 */ /* 0x040fe2000000000c */
[----:B------:R-:W-:Y:S01]  /*77e0*/  IADD3 R0, PT, PT, R106, R115, RZ ;  /* 0x000000736a007210 */ /* 0x000fe20007ffe0ff */
[----:B------:R-:W-:Y:S01]  /*77f0*/  FFMA R13, R49, R62, R13 ;  /* 0x0000003e310d7223 */ /* 0x000fe2000000000d */
[----:B------:R-:W-:Y:S01]  /*7800*/  F2FP.RELU.BF16.F32.PACK_AB R9, R15, R3 ;  /* 0x000000030f09723e */ /* 0x000fe200000018ff */
[C---:B------:R-:W-:Y:S01]  /*7810*/  FMUL R14, R47.reuse, R18 ;  /* 0x000000122f0e7220 */ /* 0x040fe20000400000 */
[C---:B------:R-:W-:Y:S01]  /*7820*/  FMUL R19, R47.reuse, R19 ;  /* 0x000000132f137220 */ /* 0x040fe20000400000 */
[C---:B------:R-:W-:Y:S01]  /*7830*/  FMUL R16, R47.reuse, R20 ;  /* 0x000000142f107220 */ /* 0x040fe20000400000 */
[----:B------:R-:W-:Y:S01]  /*7840*/  FMUL R17, R47, R21 ;  /* 0x000000152f117220 */ /* 0x000fe20000400000 */
[----:B------:R-:W-:Y:S01]  /*7850*/  FFMA R14, R49, R63, R14 ;  /* 0x0000003f310e7223 */ /* 0x000fe2000000000e */
        /* <DEDUP_REMOVED lines=11> */
[----:B------:R-:W-:Y:S01]  /*7910*/  F2FP.RELU.BF16.F32.PACK_AB R10, R13, R12 ;  /* 0x0000000c0d0a723e */ /* 0x000fe200000018ff */
[----:B------:R-:W-:Y:S01]  /*7920*/  FFMA R20, R49, R69, R20 ;  /* 0x0000004531147223 */ /* 0x000fe20000000014 */
[----:B------:R-:W-:Y:S01]  /*7930*/  F2FP.RELU.BF16.F32.PACK_AB R11, R19, R14 ;  /* 0x0000000e130b723e */ /* 0x000fe200000018ff */
[----:B------:R-:W-:Y:S01]  /*7940*/  FMUL R24, R47, R28 ;  /* 0x0000001c2f187220 */ /* 0x000fe20000400000 */
[----:B------:R-:W-:Y:S01]  /*7950*/  FFMA R21, R49, R70, R21 ;  /* 0x0000004631157223 */ /* 0x000fe20000000015 */
[----:B------:R-:W-:Y:S01]  /*7960*/  SHF.L.U32 R75, R81, 0x10, RZ ;  /* 0x00000010514b7819 */ /* 0x000fe200000006ff */
[----:B------:R-:W-:Y:S01]  /*7970*/  FMUL R25, R47, R29 ;  /* 0x0000001d2f197220 */ /* 0x000fe20000400000 */
[----:B------:R1:W-:Y:S01]  /*7980*/  STS.128 [R115+0x10], R8 ;  /* 0x0000100873007388 */ /* 0x0003e20000000c00 */
[----:B------:R-:W-:Y:S01]  /*7990*/  FFMA R22, R49, R71, R22 ;  /* 0x0000004731167223 */ /* 0x000fe20000000016 */
[----:B------:R-:W-:Y:S01]  /*79a0*/  LOP3.LUT R76, R81, 0xffff0000, RZ, 0xc0, !PT ;  /* 0xffff0000514c7812 */ /* 0x000fe200078ec0ff */
[----:B------:R-:W-:Y:S01]  /*79b0*/  FMUL R26, R47, R30 ;  /* 0x0000001e2f1a7220 */ /* 0x000fe20000400000 */
[----:B------:R-:W-:Y:S01]  /*79c0*/  FFMA R27, R49, R72, R27 ;  /* 0x00000048311b7223 */ /* 0x000fe2000000001b */
[C---:B------:R-:W-:Y:S01]  /*79d0*/  SHF.L.U32 R77, R82.reuse, 0x10, RZ ;  /* 0x00000010524d7819 */ /* 0x040fe200000006ff */
[----:B------:R-:W-:Y:S01]  /*79e0*/  FMUL R31, R47, R31 ;  /* 0x0000001f2f1f7220 */ /* 0x000fe20000400000 */
[----:B------:R-:W-:Y:S01]  /*79f0*/  FFMA R24, R49, R73, R24 ;  /* 0x0000004931187223 */ /* 0x000fe20000000018 */
[----:B------:R-:W-:Y:S01]  /*7a00*/  LOP3.LUT R78, R82, 0xffff0000, RZ, 0xc0, !PT ;  /* 0xffff0000524e7812 */ /* 0x000fe200078ec0ff */
[----:B------:R-:W-:Y:S01]  /*7a10*/  FMUL R28, R47, R32 ;  /* 0x000000202f1c7220 */ /* 0x000fe20000400000 */
[----:B------:R-:W-:Y:S01]  /*7a20*/  FFMA R25, R49, R74, R25 ;  /* 0x0000004a31197223 */ /* 0x000fe20000000019 */
[----:B------:R-:W-:Y:S01]  /*7a30*/  SHF.L.U32 R79, R83, 0x10, RZ ;  /* 0x00000010534f7819 */ /* 0x000fe200000006ff */
[----:B------:R-:W-:Y:S01]  /*7a40*/  FMUL R29, R47, R33 ;  /* 0x000000212f1d7220 */ /* 0x000fe20000400000 */
[----:B------:R-:W-:Y:S01]  /*7a50*/  F2FP.RELU.BF16.F32.PACK_AB R16, R17, R16 ;  /* 0x000000101110723e */ /* 0x000fe200000018ff */
[----:B------:R-:W-:Y:S01]  /*7a60*/  FFMA R26, R49, R75, R26 ;  /* 0x0000004b311a7223 */ /* 0x000fe2000000001a */
[----:B------:R-:W-:Y:S01]  /*7a70*/  LOP3.LUT R80, R83, 0xffff0000, RZ, 0xc0, !PT ;  /* 0xffff000053507812 */ /* 0x000fe200078ec0ff */
[----:B------:R-:W-:Y:S01]  /*7a80*/  FMUL R30, R47, R34 ;  /* 0x000000222f1e7220 */ /* 0x000fe20000400000 */
[----:B------:R-:W-:Y:S01]  /*7a90*/  F2FP.RELU.BF16.F32.PACK_AB R17, R23, R18 ;  /* 0x000000121711723e */ /* 0x000fe200000018ff */
[----:B------:R-:W-:Y:S01]  /*7aa0*/  FFMA R31, R49, R76, R31 ;  /* 0x0000004c311f7223 */ /* 0x000fe2000000001f */
[----:B------:R-:W-:Y:S01]  /*7ab0*/  FMUL R35, R47, R35 ;  /* 0x000000232f237220 */ /* 0x000fe20000400000 */
[----:B------:R-:W-:Y:S01]  /*7ac0*/  F2FP.RELU.BF16.F32.PACK_AB R18, R21, R20 ;  /* 0x000000141512723e */ /* 0x000fe200000018ff */
[----:B------:R-:W-:Y:S01]  /*7ad0*/  FFMA R28, R49, R77, R28 ;  /* 0x0000004d311c7223 */ /* 0x000fe2000000001c */
[----:B------:R-:W-:Y:S01]  /*7ae0*/  F2FP.RELU.BF16.F32.PACK_AB R19, R27, R22 ;  /* 0x000000161b13723e */ /* 0x000fe200000018ff */
[C---:B------:R-:W-:Y:S01]  /*7af0*/  FFMA R29, R49.reuse, R78, R29 ;  /* 0x0000004e311d7223 */ /* 0x040fe2000000001d */
[C---:B------:R-:W-:Y:S01]  /*7b00*/  FFMA R30, R49.reuse, R79, R30 ;  /* 0x0000004f311e7223 */ /* 0x040fe2000000001e */
[----:B------:R-:W-:Y:S01]  /*7b10*/  FFMA R35, R49, R80, R35 ;  /* 0x0000005031237223 */ /* 0x000fe20000000023 */
[----:B------:R-:W-:Y:S01]  /*7b20*/  F2FP.RELU.BF16.F32.PACK_AB R24, R25, R24 ;  /* 0x000000181918723e */ /* 0x000fe200000018ff */
[----:B------:R1:W-:Y:S01]  /*7b30*/  STS.128 [R114+0x20], R16 ;  /* 0x0000201072007388 */ /* 0x0003e20000000c00 */
[----:B------:R-:W-:Y:S02]  /*7b40*/  F2FP.RELU.BF16.F32.PACK_AB R25, R31, R26 ;  /* 0x0000001a1f19723e */ /* 0x000fe400000018ff */
        /* <DEDUP_REMOVED lines=11> */
[----:B------:R-:W-:Y:S02]  /*7c00*/  UIADD3 UR10, UP0, UPT, UR52, 0x680, URZ ;  /* 0x00000680340a7890 */ /* 0x000fe4000ff1e0ff */
[----:B------:R-:W-:Y:S02]  /*7c10*/  UIADD3 UR5, UPT, UPT, UR41, 0x20, URZ ;  /* 0x0000002029057890 */ /* 0x000fe4000fffe0ff */
[----:B------:R-:W-:Y:S02]  /*7c20*/  UIADD3 UR4, UPT, UPT, UR46, 0x200, UR8 ;  /* 0x000002002e047890 */ /* 0x000fe4000fffe008 */
[----:B------:R-:W-:Y:S01]  /*7c30*/  UIADD3.X UR11, UPT, UPT, URZ, UR53, URZ, UP0, !UPT ;  /* 0x00000035ff0b7290 */ /* 0x000fe200087fe4ff */
[----:B------:R-:W-:Y:S01]  /*7c40*/  UMOV UR6, UR42 ;  /* 0x0000002a00067c82 */ /* 0x000fe20008000000 */
[----:B------:R-:W-:Y:S07]  /*7c50*/  UMOV UR7, UR36 ;  /* 0x0000002400077c82 */ /* 0x000fee0008000000 */
[----:B------:R2:W-:Y:S02]  /*7c60*/  UTMASTG.3D [UR4], [UR10] ;  /* 0x000000040a0073b5 */ /* 0x0005e40008010000 */
[----:B--2---:R0:W-:Y:S02]  /*7c70*/  UTMACMDFLUSH ;  /* 0x00000000000079b7 */ /* 0x0041e40000000000 */
.L_x_132:
[----:B------:R-:W-:Y:S05]  /*7c80*/  BSYNC.RECONVERGENT B0 ;  /* 0x0000000000007941 */ /* 0x000fea0003800200 */
.L_x_131:
[----:B------:R-:W-:Y:S01]  /*7c90*/  UIADD3 UR43, UPT, UPT, UR43, 0x1, URZ ;  /* 0x000000012b2b7890 */ /* 0x000fe2000fffe0ff */
[----:B------:R-:W-:Y:S03]  /*7ca0*/  BSSY.RECONVERGENT B0, `(.L_x_133) ;  /* 0x0000008000007945 */ /* 0x000fe60003800200 */
[----:B------:R-:W-:Y:S04]  /*7cb0*/  UISETP.NE.AND UP0, UPT, UR43, 0x3, UPT ;  /* 0x000000032b00788c */ /* 0x000fe8000bf05270 */
[----:B------:R-:W-:Y:S02]  /*7cc0*/  UISETP.EQ.XOR UP1, UPT, UR40, 0x3, !UP0 ;  /* 0x000000032800788c */ /* 0x000fe4000c722a70 */
[----:B------:R-:W-:Y:S02]  /*7cd0*/  USEL UR54, UR43, URZ, UP0 ;  /* 0x000000ff2b367287 */ /* 0x000fe40008000000 */
[----:B------:R-:W-:Y:S04]  /*7ce0*/  USEL UR4, URZ, 0x1, !UP1 ;  /* 0x00000001ff047887 */ /* 0x000fe8000c800000 */
[----:B------:R-:W-:Y:S01]  /*7cf0*/  ULOP3.LUT UR49, UR49, UR4, URZ, 0x3c, !UPT ;  /* 0x0000000431317292 */ /* 0x000fe2000f8e3cff */
[----:B------:R-:W-:Y:S11]  /*7d00*/  @P0 BRA `(.L_x_134) ;  /* 0x0000000000040947 */ /* 0x000ff60003800000 */
[----:B------:R-:W-:Y:S04]  /*7d10*/  DEPBAR.LE SB0, 0x1 ;  /* 0x000080400000791a */ /* 0x000fe80000000000 */
.L_x_134:
[----:B------:R-:W-:Y:S05]  /*7d20*/  BSYNC.RECONVERGENT B0 ;  /* 0x0000000000007941 */ /* 0x000fea0003800200 */
.L_x_133:
[----:B------:R-:W-:Y:S01]  /*7d30*/  BAR.SYNC.DEFER_BLOCKING 0x1, 0x80 ;  /* 0x0042000000007b1d */ /* 0x000fe20000010000 */
[----:B------:R-:W-:Y:S01]  /*7d40*/  UISETP.NE.AND UP0, UPT, UR48, -0x2, UPT ;  /* 0xfffffffe3000788c */ /* 0x000fe2000bf05270 */
[----:B------:R-:W-:Y:S08]  /*7d50*/  IADD3 R45, PT, PT, R45, 0x1, RZ ;  /* 0x000000012d2d7810 */ /* 0x000ff00007ffe0ff */
[----:B------:R-:W-:Y:S05]  /*7d60*/  BRA.U !UP0, `(.L_x_135) ;  /* 0x0000000108287547 */ /* 0x000fea000b800000 */
[----:B------:R-:W-:Y:S01]  /*7d70*/  ISETP.NE.AND P0, PT, R113, RZ, PT ;  /* 0x000000ff7100720c */ /* 0x000fe20003f05270 */
[----:B------:R-:W-:Y:S01]  /*7d80*/  IMAD.U32 R2, RZ, RZ, UR47 ;  /* 0x0000002fff027e24 */ /* 0x000fe2000f8e00ff */
[----:B------:R-:W-:Y:S01]  /*7d90*/  UIADD3 UR47, UPT, UPT, UR47, 0x1, URZ ;  /* 0x000000012f2f7890 */ /* 0x000fe2000fffe0ff */
[----:B-1----:R-:W-:Y:S03]  /*7da0*/  IMAD.U32 R0, RZ, RZ, UR37 ;  /* 0x00000025ff007e24 */ /* 0x002fe6000f8e00ff */
[----:B------:R-:W-:Y:S04]  /*7db0*/  UISETP.NE.AND UP0, UPT, UR47, 0x3, UPT ;  /* 0x000000032f00788c */ /* 0x000fe8000bf05270 */
[----:B------:R-:W-:Y:S03]  /*7dc0*/  USEL UR47, UR47, URZ, UP0 ;  /* 0x000000ff2f2f7287 */ /* 0x000fe60008000000 */
[----:B------:R-:W-:Y:S05]  /*7dd0*/  @!P0 LEA R2, R2, UR46, 0x3 ;  /* 0x0000002e02028c11 */ /* 0x000fea000f8e18ff */
[----:B------:R-:W-:Y:S05]  /*7de0*/  @!P0 VIADD R2, R2, 0xb8 ;  /* 0x000000b802028836 */ /* 0x000fea0000000000 */
[----:B------:R-:W-:Y:S04]  /*7df0*/  @!P0 PRMT R0, R0, 0x654, R2 ;  /* 0x0000065400008816 */ /* 0x000fe80000000002 */
[----:B------:R2:W-:Y:S03]  /*7e00*/  @!P0 SYNCS.ARRIVE.TRANS64.RED.A1T0 RZ, [R0+URZ], RZ ;  /* 0x000000ff00ff89a7 */ /* 0x0005e600081004ff */
.L_x_135:
[----:B------:R-:W-:Y:S01]  /*7e10*/  ISETP.NE.AND P2, PT, R109, RZ, PT ;  /* 0x000000ff6d00720c */ /* 0x000fe20003f45270 */
[----:B------:R-:W-:Y:S01]  /*7e20*/  UIADD3 UR48, UPT, UPT, UR48, 0x2, URZ ;  /* 0x0000000230307890 */ /* 0x000fe2000fffe0ff */
[----:B------:R-:W-:Y:S01]  /*7e30*/  ISETP.NE.AND P0, PT, R112, 0x2, PT ;  /* 0x000000027000780c */ /* 0x000fe20003f05270 */
[----:B------:R-:W-:Y:S01]  /*7e40*/  IMAD.IADD R15, R43, 0x1, R94 ;  /* 0x000000012b0f7824 */ /* 0x000fe200078e025e */
[----:B------:R-:W-:Y:S01]  /*7e50*/  ISETP.NE.AND P1, PT, R45, 0x4, PT ;  /* 0x000000042d00780c */ /* 0x000fe20003f25270 */
[----:B------:R-:W-:Y:S01]  /*7e60*/  IMAD.IADD R14, R44, 0x1, R95 ;  /* 0x000000012c0e7824 */ /* 0x000fe200078e025f */
[----:B------:R-:W-:Y:S02]  /*7e70*/  SEL R2, RZ, 0x1, P0 ;  /* 0x00000001ff027807 */ /* 0x000fe40000000000 */
[----:B-12---:R-:W-:Y:S02]  /*7e80*/  SEL R0, RZ, 0x1, P1 ;  /* 0x00000001ff007807 */ /* 0x006fe40000800000 */
[----:B------:R-:W-:Y:S02]  /*7e90*/  LOP3.LUT R104, R104, R2, RZ, 0x3c, !PT ;  /* 0x0000000268687212 */ /* 0x000fe400078e3cff */
[----:B------:R-:W-:Y:S02]  /*7ea0*/  LOP3.LUT R105, R105, R0, RZ, 0x3c, !PT ;  /* 0x0000000069697212 */ /* 0x000fe400078e3cff */
[----:B------:R-:W-:Y:S02]  /*7eb0*/  @P2 R2UR UR36, R103 ;  /* 0x00000000672422ca */ /* 0x000fe400000e0000 */
[----:B------:R-:W-:Y:S02]  /*7ec0*/  SEL R112, R112, RZ, P0 ;  /* 0x000000ff70707207 */ /* 0x000fe40000000000 */
[----:B------:R-:W-:Y:S01]  /*7ed0*/  SEL R45, R45, RZ, P1 ;  /* 0x000000ff2d2d7207 */ /* 0x000fe20000800000 */
[----:B------:R-:W-:Y:S10]  /*7ee0*/  @P2 BRA `(.L_x_136) ;  /* 0xffffffd400f42947 */ /* 0x000ff4000383ffff */
[----:B------:R-:W-:-:S09]  /*7ef0*/  UISETP.NE.AND UP0, UPT, UR51, URZ, UPT ;  /* 0x000000ff3300728c */ /* 0x000fd2000bf05270 */
[----:B------:R-:W-:Y:S05]  /*7f00*/  BRA.U !UP0, `(.L_x_137) ;  /* 0x0000000108487547 */ /* 0x000fea000b800000 */
[----:B------:R-:W1:Y:S02]  /*7f10*/  LDCU.64 UR4, c[0x0][0x890] ;  /* 0x00011200ff0477ac */ /* 0x000e640008000a00 */
[----:B-1----:R-:W-:-:S04]  /*7f20*/  UISETP.NE.U32.AND UP0, UPT, UR4, URZ, UPT ;  /* 0x000000ff0400728c */ /* 0x002fc8000bf05070 */
[----:B------:R-:W-:-:S09]  /*7f30*/  UISETP.NE.AND.EX UP0, UPT, UR5, URZ, UPT, UP0 ;  /* 0x000000ff0500728c */ /* 0x000fd2000bf05300 */
[----:B------:R-:W-:Y:S05]  /*7f40*/  BRA.U UP0, `(.L_x_138) ;  /* 0x00000001000c7547 */ /* 0x000fea000b800000 */
[----:B------:R-:W-:-:S13]  /*7f50*/  FSETP.NEU.AND P0, PT, R49, RZ, PT ;  /* 0x000000ff3100720b */ /* 0x000fda0003f0d000 */
[----:B------:R-:W-:Y:S05]  /*7f60*/  @!P0 EXIT ;  /* 0x000000000000894d */ /* 0x000fea0003800000 */
[----:B------:R-:W-:Y:S05]  /*7f70*/  BRA `(.L_x_137) ;  /* 0x00000000002c7947 */ /* 0x000fea0003800000 */
.L_x_138:
[----:B------:R-:W-:Y:S01]  /*7f80*/  ISETP.NE.AND P0, PT, R111, RZ, PT ;  /* 0x000000ff6f00720c */ /* 0x000fe20003f05270 */
[----:B------:R-:W-:-:S12]  /*7f90*/  BSSY.RECONVERGENT B0, `(.L_x_137) ;  /* 0x0000009000007945 */ /* 0x000fd80003800200 */
[----:B------:R-:W-:Y:S05]  /*7fa0*/  @P0 BRA `(.L_x_139) ;  /* 0x0000000000140947 */ /* 0x000fea0003800000 */
[----:B------:R-:W1:Y:S02]  /*7fb0*/  LDCU.64 UR4, c[0x0][0x888] ;  /* 0x00011100ff0477ac */ /* 0x000e640008000a00 */
[----:B-1----:R-:W-:-:S04]  /*7fc0*/  ISETP.NE.U32.AND P0, PT, RZ, UR4, PT ;  /* 0x00000004ff007c0c */ /* 0x002fc8000bf05070 */
[----:B------:R-:W-:-:S13]  /*7fd0*/  ISETP.NE.AND.EX P0, PT, RZ, UR5, PT, P0 ;  /* 0x00000005ff007c0c */ /* 0x000fda000bf05300 */
[----:B------:R-:W-:Y:S05]  /*7fe0*/  @!P0 EXIT ;  /* 0x000000000000894d */ /* 0x000fea0003800000 */
[----:B------:R-:W-:Y:S05]  /*7ff0*/  BRA `(.L_x_140) ;  /* 0x0000000000087947 */ /* 0x000fea0003800000 */
.L_x_139:
[----:B------:R-:W-:-:S13]  /*8000*/  FSETP.NEU.AND P0, PT, R49, RZ, PT ;  /* 0x000000ff3100720b */ /* 0x000fda0003f0d000 */
[----:B------:R-:W-:Y:S05]  /*8010*/  @!P0 EXIT ;  /* 0x000000000000894d */ /* 0x000fea0003800000 */
.L_x_140:
[----:B------:R-:W-:Y:S05]  /*8020*/  BSYNC.RECONVERGENT B0 ;  /* 0x0000000000007941 */ /* 0x000fea0003800200 */
.L_x_137:
[----:B------:R-:W-:Y:S01]  /*8030*/  ULEA UR4, UR47, UR46, 0x3 ;  /* 0x0000002e2f047291 */ /* 0x000fe2000f8e18ff */
[----:B------:R-:W-:-:S04]  /*8040*/  DEPBAR.LE SB0, 0x0 ;  /* 0x000080000000791a */ /* 0x000fc80000000000 */
[----:B------:R-:W-:-:S04]  /*8050*/  UIADD3 UR4, UPT, UPT, UR4, 0xb8, URZ ;  /* 0x000000b804047890 */ /* 0x000fc8000fffe0ff */
[----:B------:R-:W-:-:S09]  /*8060*/  UPRMT UR4, UR37, 0x654, UR4 ;  /* 0x0000065425047896 */ /* 0x000fd20008000004 */
[----:B------:R-:W-:Y:S01]  /*8070*/  SYNCS.ARRIVE.TRANS64.RED.A1T0 RZ, [UR4], RZ ;  /* 0x000000ffffff79a7 */ /* 0x000fe20008100404 */
[----:B------:R-:W-:Y:S05]  /*8080*/  EXIT ;  /* 0x000000000000794d */ /* 0x000fea0003800000 */
.L_x_25:
[----:B--2---:R2:W4:Y:S02]  /*8090*/  SYNCS.PHASECHK.TRANS64.TRYWAIT P0, [R2+URZ+0x150], R3 ;  /* 0x00015003020075a7 */ /* 0x00452400080011ff */
[----:B----4-:R-:W-:Y:S05]  /*80a0*/  @!P0 NANOSLEEP.SYNCS 0x989680 ;  /* 0x009896800000895d */ /* 0x010fea0003900000 */
[----:B------:R-:W4:Y:S02]  /*80b0*/  @!P0 SYNCS.PHASECHK.TRANS64 P0, [R2+URZ+0x150], R3 ;  /* 0x00015003020085a7 */ /* 0x000f2400080010ff */
[----:B----4-:R-:W-:Y:S05]  /*80c0*/  @!P0 BRA `(.L_x_25) ;  /* 0xfffffffc00f08947 */ /* 0x010fea000383ffff */
[----:B------:R-:W-:Y:S05]  /*80d0*/  BRA `(.L_x_141) ;  /* 0xffffff9400ec7947 */ /* 0x000fea000383ffff */
.L_x_28:
[----:B------:R-:W-:-:S07]  /*80e0*/  MOV R2, UR33 ;  /* 0x0000002100027c02 */ /* 0x000fce0008000f00 */
.L_x_142:
[----:B-1----:R1:W2:Y:S02]  /*80f0*/  SYNCS.PHASECHK.TRANS64.TRYWAIT P0, [R2+URZ+0x50], R4 ;  /* 0x00005004020075a7 */ /* 0x0022a400080011ff */
[----:B--2---:R-:W-:Y:S05]  /*8100*/  @!P0 NANOSLEEP.SYNCS 0x989680 ;  /* 0x009896800000895d */ /* 0x004fea0003900000 */
[----:B------:R-:W2:Y:S02]  /*8110*/  @!P0 SYNCS.PHASECHK.TRANS64 P0, [R2+URZ+0x50], R4 ;  /* 0x00005004020085a7 */ /* 0x000ea400080010ff */
[----:B--2---:R-:W-:Y:S05]  /*8120*/  @!P0 BRA `(.L_x_142) ;  /* 0xfffffffc00f08947 */ /* 0x004fea000383ffff */
[----:B------:R-:W-:Y:S05]  /*8130*/  BRA `(.L_x_27) ;  /* 0xffffff9800547947 */ /* 0x000fea000383ffff */
.L_x_35:
[----:B-1----:R-:W-:-:S07]  /*8140*/  MOV R2, UR17 ;  /* 0x0000001100027c02 */ /* 0x002fce0008000f00 */
.L_x_143:
[----:B-1----:R1:W2:Y:S02]  /*8150*/  SYNCS.PHASECHK.TRANS64.TRYWAIT P0, [R2+URZ+0x50], R4 ;  /* 0x00005004020075a7 */ /* 0x0022a400080011ff */
[----:B--2---:R-:W-:Y:S05]  /*8160*/  @!P0 NANOSLEEP.SYNCS 0x989680 ;  /* 0x009896800000895d */ /* 0x004fea0003900000 */
[----:B------:R-:W2:Y:S02]  /*8170*/  @!P0 SYNCS.PHASECHK.TRANS64 P0, [R2+URZ+0x50], R4 ;  /* 0x00005004020085a7 */ /* 0x000ea400080010ff */
[----:B--2---:R-:W-:Y:S05]  /*8180*/  @!P0 BRA `(.L_x_143) ;  /* 0xfffffffc00f08947 */ /* 0x004fea000383ffff */
[----:B------:R-:W-:Y:S05]  /*8190*/  BRA `(.L_x_34) ;  /* 0xffffff9c00147947 */ /* 0x000fea000383ffff */
.L_x_40:
[----:B-1----:R1:W2:Y:S02]  /*81a0*/  SYNCS.PHASECHK.TRANS64.TRYWAIT P0, [R2+URZ+0xe0], R3 ;  /* 0x0000e003020075a7 */ /* 0x0022a400080011ff */
[----:B--2---:R-:W-:Y:S05]  /*81b0*/  @!P0 NANOSLEEP.SYNCS 0x989680 ;  /* 0x009896800000895d */ /* 0x004fea0003900000 */
[----:B------:R-:W2:Y:S02]  /*81c0*/  @!P0 SYNCS.PHASECHK.TRANS64 P0, [R2+URZ+0xe0], R3 ;  /* 0x0000e003020085a7 */ /* 0x000ea400080010ff */
[----:B--2---:R-:W-:Y:S05]  /*81d0*/  @!P0 BRA `(.L_x_40) ;  /* 0xfffffffc00f08947 */ /* 0x004fea000383ffff */
[----:B------:R-:W-:Y:S05]  /*81e0*/  BRA `(.L_x_144) ;  /* 0xffffff9c00b87947 */ /* 0x000fea000383ffff */
.L_x_44:
[----:B---3--:R-:W-:-:S07]  /*81f0*/  MOV R0, UR5 ;  /* 0x0000000500007c02 */ /* 0x008fce0008000f00 */
.L_x_145:
[----:B-1----:R1:W2:Y:S02]  /*8200*/  SYNCS.PHASECHK.TRANS64.TRYWAIT P0, [R0+URZ], R2 ;  /* 0x00000002000075a7 */ /* 0x0022a400080011ff */
[----:B--2---:R-:W-:Y:S05]  /*8210*/  @!P0 NANOSLEEP.SYNCS 0x989680 ;  /* 0x009896800000895d */ /* 0x004fea0003900000 */
[----:B------:R-:W2:Y:S02]  /*8220*/  @!P0 SYNCS.PHASECHK.TRANS64 P0, [R0+URZ], R2 ;  /* 0x00000002000085a7 */ /* 0x000ea400080010ff */
[----:B--2---:R-:W-:Y:S05]  /*8230*/  @!P0 BRA `(.L_x_145) ;  /* 0xfffffffc00f08947 */ /* 0x004fea000383ffff */
[----:B------:R-:W-:Y:S05]  /*8240*/  BRA `(.L_x_146) ;  /* 0xffffffa400287947 */ /* 0x000fea000383ffff */
.L_x_45:
[----:B---3--:R-:W-:-:S07]  /*8250*/  MOV R0, UR5 ;  /* 0x0000000500007c02 */ /* 0x008fce0008000f00 */
.L_x_147:
[----:B-1----:R1:W2:Y:S02]  /*8260*/  SYNCS.PHASECHK.TRANS64.TRYWAIT P0, [R0+URZ], R3 ;  /* 0x00000003000075a7 */ /* 0x0022a400080011ff */
[----:B--2---:R-:W-:Y:S05]  /*8270*/  @!P0 NANOSLEEP.SYNCS 0x989680 ;  /* 0x009896800000895d */ /* 0x004fea0003900000 */
[----:B------:R-:W2:Y:S02]  /*8280*/  @!P0 SYNCS.PHASECHK.TRANS64 P0, [R0+URZ], R3 ;  /* 0x00000003000085a7 */ /* 0x000ea400080010ff */
[----:B--2---:R-:W-:Y:S05]  /*8290*/  @!P0 BRA `(.L_x_147) ;  /* 0xfffffffc00f08947 */ /* 0x004fea000383ffff */
[----:B------:R-:W-:Y:S05]  /*82a0*/  BRA `(.L_x_148) ;  /* 0xffffffa400347947 */ /* 0x000fea000383ffff */
.L_x_46:
[----:B---3--:R-:W-:-:S07]  /*82b0*/  MOV R0, UR5 ;  /* 0x0000000500007c02 */ /* 0x008fce0008000f00 */
.L_x_149:
[----:B-1----:R1:W2:Y:S02]  /*82c0*/  SYNCS.PHASECHK.TRANS64.TRYWAIT P0, [R0+URZ], R3 ;  /* 0x00000003000075a7 */ /* 0x0022a400080011ff */
[----:B--2---:R-:W-:Y:S05]  /*82d0*/  @!P0 NANOSLEEP.SYNCS 0x989680 ;  /* 0x009896800000895d */ /* 0x004fea0003900000 */
[----:B------:R-:W2:Y:S02]  /*82e0*/  @!P0 SYNCS.PHASECHK.TRANS64 P0, [R0+URZ], R3 ;  /* 0x00000003000085a7 */ /* 0x000ea400080010ff */
[----:B--2---:R-:W-:Y:S05]  /*82f0*/  @!P0 BRA `(.L_x_149) ;  /* 0xfffffffc00f08947 */ /* 0x004fea000383ffff */
[----:B------:R-:W-:Y:S05]  /*8300*/  BRA `(.L_x_150) ;  /* 0xffffffa400407947 */ /* 0x000fea000383ffff */
.L_x_47:
[----:B---3--:R-:W-:-:S07]  /*8310*/  MOV R0, UR5 ;  /* 0x0000000500007c02 */ /* 0x008fce0008000f00 */
.L_x_151:
[----:B-1----:R1:W2:Y:S02]  /*8320*/  SYNCS.PHASECHK.TRANS64.TRYWAIT P0, [R0+URZ], R3 ;  /* 0x00000003000075a7 */ /* 0x0022a400080011ff */
[----:B--2---:R-:W-:Y:S05]  /*8330*/  @!P0 NANOSLEEP.SYNCS 0x989680 ;  /* 0x009896800000895d */ /* 0x004fea0003900000 */
[----:B------:R-:W2:Y:S02]  /*8340*/  @!P0 SYNCS.PHASECHK.TRANS64 P0, [R0+URZ], R3 ;  /* 0x00000003000085a7 */ /* 0x000ea400080010ff */
[----:B--2---:R-:W-:Y:S05]  /*8350*/  @!P0 BRA `(.L_x_151) ;  /* 0xfffffffc00f08947 */ /* 0x004fea000383ffff */
[----:B------:R-:W-:Y:S05]  /*8360*/  BRA `(.L_x_152) ;  /* 0xffffffa4004c7947 */ /* 0x000fea000383ffff */
.L_x_48:
[----:B---3--:R-:W-:-:S07]  /*8370*/  MOV R0, UR5 ;  /* 0x0000000500007c02 */ /* 0x008fce0008000f00 */
.L_x_153:
[----:B-1----:R1:W2:Y:S02]  /*8380*/  SYNCS.PHASECHK.TRANS64.TRYWAIT P0, [R0+URZ], R3 ;  /* 0x00000003000075a7 */ /* 0x0022a400080011ff */
[----:B--2---:R-:W-:Y:S05]  /*8390*/  @!P0 NANOSLEEP.SYNCS 0x989680 ;  /* 0x009896800000895d */ /* 0x004fea0003900000 */
[----:B------:R-:W2:Y:S02]  /*83a0*/  @!P0 SYNCS.PHASECHK.TRANS64 P0, [R0+URZ], R3 ;  /* 0x00000003000085a7 */ /* 0x000ea400080010ff */
[----:B--2---:R-:W-:Y:S05]  /*83b0*/  @!P0 BRA `(.L_x_153) ;  /* 0xfffffffc00f08947 */ /* 0x004fea000383ffff */
[----:B------:R-:W-:Y:S05]  /*83c0*/  BRA `(.L_x_154) ;  /* 0xffffffa400587947 */ /* 0x000fea000383ffff */
.L_x_49:
[----:B---3--:R-:W-:-:S07]  /*83d0*/  MOV R0, UR5 ;  /* 0x0000000500007c02 */ /* 0x008fce0008000f00 */
.L_x_155:
[----:B-1----:R1:W2:Y:S02]  /*83e0*/  SYNCS.PHASECHK.TRANS64.TRYWAIT P0, [R0+URZ], R3 ;  /* 0x00000003000075a7 */ /* 0x0022a400080011ff */
[----:B--2---:R-:W-:Y:S05]  /*83f0*/  @!P0 NANOSLEEP.SYNCS 0x989680 ;  /* 0x009896800000895d */ /* 0x004fea0003900000 */
[----:B------:R-:W2:Y:S02]  /*8400*/  @!P0 SYNCS.PHASECHK.TRANS64 P0, [R0+URZ], R3 ;  /* 0x00000003000085a7 */ /* 0x000ea400080010ff */
[----:B--2---:R-:W-:Y:S05]  /*8410*/  @!P0 BRA `(.L_x_155) ;  /* 0xfffffffc00f08947 */ /* 0x004fea000383ffff */
[----:B------:R-:W-:Y:S05]  /*8420*/  BRA `(.L_x_156) ;  /* 0xffffffa400647947 */ /* 0x000fea000383ffff */
.L_x_50:
[----:B---3--:R-:W-:-:S07]  /*8430*/  MOV R0, UR5 ;  /* 0x0000000500007c02 */ /* 0x008fce0008000f00 */
.L_x_157:
[----:B-1----:R1:W2:Y:S02]  /*8440*/  SYNCS.PHASECHK.TRANS64.TRYWAIT P0, [R0+URZ], R3 ;  /* 0x00000003000075a7 */ /* 0x0022a400080011ff */
[----:B--2---:R-:W-:Y:S05]  /*8450*/  @!P0 NANOSLEEP.SYNCS 0x989680 ;  /* 0x009896800000895d */ /* 0x004fea0003900000 */
[----:B------:R-:W2:Y:S02]  /*8460*/  @!P0 SYNCS.PHASECHK.TRANS64 P0, [R0+URZ], R3 ;  /* 0x00000003000085a7 */ /* 0x000ea400080010ff */
[----:B--2---:R-:W-:Y:S05]  /*8470*/  @!P0 BRA `(.L_x_157) ;  /* 0xfffffffc00f08947 */ /* 0x004fea000383ffff */
[----:B------:R-:W-:Y:S05]  /*8480*/  BRA `(.L_x_158) ;  /* 0xffffffa400707947 */ /* 0x000fea000383ffff */
.L_x_51:
[----:B---3--:R-:W-:-:S07]  /*8490*/  MOV R0, UR5 ;  /* 0x0000000500007c02 */ /* 0x008fce0008000f00 */
.L_x_159:
[----:B-1----:R1:W2:Y:S02]  /*84a0*/  SYNCS.PHASECHK.TRANS64.TRYWAIT P0, [R0+URZ], R3 ;  /* 0x00000003000075a7 */ /* 0x0022a400080011ff */
[----:B--2---:R-:W-:Y:S05]  /*84b0*/  @!P0 NANOSLEEP.SYNCS 0x989680 ;  /* 0x009896800000895d */ /* 0x004fea0003900000 */
[----:B------:R-:W2:Y:S02]  /*84c0*/  @!P0 SYNCS.PHASECHK.TRANS64 P0, [R0+URZ], R3 ;  /* 0x00000003000085a7 */ /* 0x000ea400080010ff */
[----:B--2---:R-:W-:Y:S05]  /*84d0*/  @!P0 BRA `(.L_x_159) ;  /* 0xfffffffc00f08947 */ /* 0x004fea000383ffff */
[----:B------:R-:W-:Y:S05]  /*84e0*/  BRA `(.L_x_160) ;  /* 0xffffffa4007c7947 */ /* 0x000fea000383ffff */
.L_x_52:
[----:B---3--:R-:W-:-:S07]  /*84f0*/  MOV R0, UR5 ;  /* 0x0000000500007c02 */ /* 0x008fce0008000f00 */
.L_x_161:
[----:B-1----:R1:W2:Y:S02]  /*8500*/  SYNCS.PHASECHK.TRANS64.TRYWAIT P0, [R0+URZ], R3 ;  /* 0x00000003000075a7 */ /* 0x0022a400080011ff */
[----:B--2---:R-:W-:Y:S05]  /*8510*/  @!P0 NANOSLEEP.SYNCS 0x989680 ;  /* 0x009896800000895d */ /* 0x004fea0003900000 */
[----:B------:R-:W2:Y:S02]  /*8520*/  @!P0 SYNCS.PHASECHK.TRANS64 P0, [R0+URZ], R3 ;  /* 0x00000003000085a7 */ /* 0x000ea400080010ff */
[----:B--2---:R-:W-:Y:S05]  /*8530*/  @!P0 BRA `(.L_x_161) ;  /* 0xfffffffc00f08947 */ /* 0x004fea000383ffff */
[----:B------:R-:W-:Y:S05]  /*8540*/  BRA `(.L_x_162) ;  /* 0xffffffa400887947 */ /* 0x000fea000383ffff */
.L_x_55:
[----:B-1----:R1:W2:Y:S02]  /*8550*/  SYNCS.PHASECHK.TRANS64.TRYWAIT P0, [R0+URZ+0x140], R4 ;  /* 0x00014004000075a7 */ /* 0x0022a400080011ff */
[----:B--2---:R-:W-:Y:S05]  /*8560*/  @!P0 NANOSLEEP.SYNCS 0x989680 ;  /* 0x009896800000895d */ /* 0x004fea0003900000 */
[----:B------:R-:W2:Y:S02]  /*8570*/  @!P0 SYNCS.PHASECHK.TRANS64 P0, [R0+URZ+0x140], R4 ;  /* 0x00014004000085a7 */ /* 0x000ea400080010ff */
[----:B--2---:R-:W-:Y:S05]  /*8580*/  @!P0 BRA `(.L_x_55) ;  /* 0xfffffffc00f08947 */ /* 0x004fea000383ffff */
[----:B------:R-:W-:Y:S05]  /*8590*/  BRA `(.L_x_163) ;  /* 0xffffffa400e87947 */ /* 0x000fea000383ffff */
.L_x_56:
[----:B------:R-:W-:-:S07]  /*85a0*/  MOV R0, UR5 ;  /* 0x0000000500007c02 */ /* 0x000fce0008000f00 */
.L_x_164:
[----:B-1----:R1:W2:Y:S02]  /*85b0*/  SYNCS.PHASECHK.TRANS64.TRYWAIT P0, [R0+URZ+0xf0], R5 ;  /* 0x0000f005000075a7 */ /* 0x0022a400080011ff */
[----:B--2---:R-:W-:Y:S05]  /*85c0*/  @!P0 NANOSLEEP.SYNCS 0x989680 ;  /* 0x009896800000895d */ /* 0x004fea0003900000 */
[----:B------:R-:W2:Y:S02]  /*85d0*/  @!P0 SYNCS.PHASECHK.TRANS64 P0, [R0+URZ+0xf0], R5 ;  /* 0x0000f005000085a7 */ /* 0x000ea400080010ff */
[----:B--2---:R-:W-:Y:S05]  /*85e0*/  @!P0 BRA `(.L_x_164) ;  /* 0xfffffffc00f08947 */ /* 0x004fea000383ffff */
[----:B------:R-:W-:Y:S05]  /*85f0*/  BRA `(.L_x_165) ;  /* 0xffffffa400f87947 */ /* 0x000fea000383ffff */
.L_x_57:
[----:B-1----:R1:W2:Y:S02]  /*8600*/  SYNCS.PHASECHK.TRANS64.TRYWAIT P1, [R0+URZ+0xe0], R4 ;  /* 0x0000e004000075a7 */ /* 0x0022a400080211ff */
[----:B--2---:R-:W-:Y:S05]  /*8610*/  @!P1 NANOSLEEP.SYNCS 0x989680 ;  /* 0x009896800000995d */ /* 0x004fea0003900000 */
[----:B------:R-:W2:Y:S02]  /*8620*/  @!P1 SYNCS.PHASECHK.TRANS64 P1, [R0+URZ+0xe0], R4 ;  /* 0x0000e004000095a7 */ /* 0x000ea400080210ff */
[----:B--2---:R-:W-:Y:S05]  /*8630*/  @!P1 BRA `(.L_x_57) ;  /* 0xfffffffc00f09947 */ /* 0x004fea000383ffff */
[----:B------:R-:W-:Y:S05]  /*8640*/  BRA `(.L_x_166) ;  /* 0xffffffa800287947 */ /* 0x000fea000383ffff */
.L_x_60:
[----:B------:R-:W-:-:S07]  /*8650*/  MOV R0, UR5 ;  /* 0x0000000500007c02 */ /* 0x000fce0008000f00 */
.L_x_167:
[----:B-1----:R1:W2:Y:S02]  /*8660*/  SYNCS.PHASECHK.TRANS64.TRYWAIT P0, [R0+URZ+0xf0], R2 ;  /* 0x0000f002000075a7 */ /* 0x0022a400080011ff */
[----:B--2---:R-:W-:Y:S05]  /*8670*/  @!P0 NANOSLEEP.SYNCS 0x989680 ;  /* 0x009896800000895d */ /* 0x004fea0003900000 */
[----:B------:R-:W2:Y:S02]  /*8680*/  @!P0 SYNCS.PHASECHK.TRANS64 P0, [R0+URZ+0xf0], R2 ;  /* 0x0000f002000085a7 */ /* 0x000ea400080010ff */
[----:B--2---:R-:W-:Y:S05]  /*8690*/  @!P0 BRA `(.L_x_167) ;  /* 0xfffffffc00f08947 */ /* 0x004fea000383ffff */
[----:B------:R-:W-:Y:S05]  /*86a0*/  BRA `(.L_x_59) ;  /* 0xffffffa8007c7947 */ /* 0x000fea000383ffff */
.L_x_69:
[----:B-1----:R-:W-:-:S04]  /*86b0*/  MOV R4, UR6 ;  /* 0x0000000600047c02 */ /* 0x002fc80008000f00 */
[----:B------:R1:W2:Y:S03]  /*86c0*/  SYNCS.PHASECHK.TRANS64.TRYWAIT P0, [R4+URZ+0x8], R5 ;  /* 0x00000805040075a7 */ /* 0x0002a600080011ff */
[----:B--2---:R-:W-:Y:S05]  /*86d0*/  @!P0 NANOSLEEP.SYNCS 0x989680 ;  /* 0x009896800000895d */ /* 0x004fea0003900000 */
[----:B------:R-:W2:Y:S02]  /*86e0*/  @!P0 SYNCS.PHASECHK.TRANS64 P0, [R4+URZ+0x8], R5 ;  /* 0x00000805040085a7 */ /* 0x000ea400080010ff */
[----:B--2---:R-:W-:Y:S05]  /*86f0*/  @!P0 BRA `(.L_x_69) ;  /* 0xfffffffc00ec8947 */ /* 0x004fea000383ffff */
[----:B------:R-:W-:Y:S05]  /*8700*/  BRA `(.L_x_68) ;  /* 0xffffffac00307947 */ /* 0x000fea000383ffff */
.L_x_71:
[----:B------:R-:W-:Y:S01]  /*8710*/  BSSY B0, `(.L_x_168) ;  /* 0x0000006000007945 */ /* 0x000fe20003800000 */
[----:B------:R-:W-:-:S07]  /*8720*/  MOV R15, 0xffffffff ;  /* 0xffffffff000f7802 */ /* 0x000fce0000000f00 */
[----:B-1---5:R-:W-:Y:S05]  /*8730*/  WARPSYNC.COLLECTIVE R15, `(.L_x_169) ;  /* 0x000000000f0c7348 */ /* 0x022fea0003c00000 */
[----:B------:R-:W-:Y:S02]  /*8740*/  ELECT P6, UR79, PT ;  /* 0x00000000004f782f */ /* 0x000fe400038c0000 */
[----:B------:R-:W-:Y:S01]  /*8750*/  MOV R14, UR79 ;  /* 0x0000004f000e7c02 */ /* 0x000fe20008000f00 */
[----:B-1---5:R-:W-:Y:S10]  /*8760*/  ENDCOLLECTIVE ;  /* 0x000000000000791b */ /* 0x022ff40003800000 */
.L_x_169:
[----:B------:R-:W-:Y:S05]  /*8770*/  BSYNC B0 ;  /* 0x0000000000007941 */ /* 0x000fea0003800000 */
.L_x_168:
[----:B------:R-:W-:Y:S05]  /*8780*/  BRA `(.L_x_170) ;  /* 0xffffffac00607947 */ /* 0x000fea000383ffff */
.L_x_73:
[----:B-1----:R-:W-:-:S04]  /*8790*/  MOV R2, UR6 ;  /* 0x0000000600027c02 */ /* 0x002fc80008000f00 */
[----:B------:R1:W2:Y:S03]  /*87a0*/  SYNCS.PHASECHK.TRANS64.TRYWAIT P0, [R2+URZ+0x8], R3 ;  /* 0x00000803020075a7 */ /* 0x0002a600080011ff */
[----:B--2---:R-:W-:Y:S05]  /*87b0*/  @!P0 NANOSLEEP.SYNCS 0x989680 ;  /* 0x009896800000895d */ /* 0x004fea0003900000 */
[----:B------:R-:W2:Y:S02]  /*87c0*/  @!P0 SYNCS.PHASECHK.TRANS64 P0, [R2+URZ+0x8], R3 ;  /* 0x00000803020085a7 */ /* 0x000ea400080010ff */
[----:B--2---:R-:W-:Y:S05]  /*87d0*/  @!P0 BRA `(.L_x_73) ;  /* 0xfffffffc00ec8947 */ /* 0x004fea000383ffff */
[----:B------:R-:W-:Y:S05]  /*87e0*/  BRA `(.L_x_72) ;  /* 0xffffffac00647947 */ /* 0x000fea000383ffff */
.L_x_74:
[----:B-1----:R1:W2:Y:S02]  /*87f0*/  SYNCS.PHASECHK.TRANS64.TRYWAIT P0, [R0+URZ+0xe0], R4 ;  /* 0x0000e004000075a7 */ /* 0x0022a400080011ff */
[----:B--2---:R-:W-:Y:S05]  /*8800*/  @!P0 NANOSLEEP.SYNCS 0x989680 ;  /* 0x009896800000895d */ /* 0x004fea0003900000 */
[----:B------:R-:W2:Y:S02]  /*8810*/  @!P0 SYNCS.PHASECHK.TRANS64 P0, [R0+URZ+0xe0], R4 ;  /* 0x0000e004000085a7 */ /* 0x000ea400080010ff */
[----:B--2---:R-:W-:Y:S05]  /*8820*/  @!P0 BRA `(.L_x_74) ;  /* 0xfffffffc00f08947 */ /* 0x004fea000383ffff */
[----:B------:R-:W-:Y:S05]  /*8830*/  BRA `(.L_x_171) ;  /* 0xffffffb000507947 */ /* 0x000fea000383ffff */
.L_x_76:
[----:B------:R-:W-:-:S07]  /*8840*/  MOV R0, UR9 ;  /* 0x0000000900007c02 */ /* 0x000fce0008000f00 */
.L_x_172:
[----:B-1----:R1:W2:Y:S02]  /*8850*/  SYNCS.PHASECHK.TRANS64.TRYWAIT P0, [R0+URZ+0x120], R4 ;  /* 0x00012004000075a7 */ /* 0x0022a400080011ff */
[----:B--2---:R-:W-:Y:S05]  /*8860*/  @!P0 NANOSLEEP.SYNCS 0x989680 ;  /* 0x009896800000895d */ /* 0x004fea0003900000 */
[----:B------:R-:W2:Y:S02]  /*8870*/  @!P0 SYNCS.PHASECHK.TRANS64 P0, [R0+URZ+0x120], R4 ;  /* 0x00012004000085a7 */ /* 0x000ea400080010ff */
[----:B--2---:R-:W-:Y:S05]  /*8880*/  @!P0 BRA `(.L_x_172) ;  /* 0xfffffffc00f08947 */ /* 0x004fea000383ffff */
[----:B------:R-:W-:Y:S05]  /*8890*/  BRA `(.L_x_173) ;  /* 0xffffffb0009c7947 */ /* 0x000fea000383ffff */
.L_x_79:
[----:B------:R-:W-:Y:S07]  /*88a0*/  MOV R0, UR8 ;  /* 0x0000000800007c02 */ /* 0x000fee0008000f00 */
.L_x_174:
[----:B-1----:R1:W2:Y:S02]  /*88b0*/  SYNCS.PHASECHK.TRANS64.TRYWAIT P0, [R0+URZ], R4 ;  /* 0x00000004000075a7 */ /* 0x0022a400080011ff */
[----:B--2---:R-:W-:Y:S05]  /*88c0*/  @!P0 NANOSLEEP.SYNCS 0x989680 ;  /* 0x009896800000895d */ /* 0x004fea0003900000 */
[----:B------:R-:W2:Y:S02]  /*88d0*/  @!P0 SYNCS.PHASECHK.TRANS64 P0, [R0+URZ], R4 ;  /* 0x00000004000085a7 */ /* 0x000ea400080010ff */
[----:B--2---:R-:W-:Y:S05]  /*88e0*/  @!P0 BRA `(.L_x_174) ;  /* 0xfffffffc00f08947 */ /* 0x004fea000383ffff */
[----:B------:R-:W-:Y:S05]  /*88f0*/  BRA `(.L_x_78) ;  /* 0xffffffb000b07947 */ /* 0x000fea000383ffff */
.L_x_83:
[----:B-1----:R-:W-:-:S07]  /*8900*/  MOV R0, UR8 ;  /* 0x0000000800007c02 */ /* 0x002fce0008000f00 */
.L_x_175:
[----:B-1----:R1:W2:Y:S02]  /*8910*/  SYNCS.PHASECHK.TRANS64.TRYWAIT P0, [R0+URZ], R2 ;  /* 0x00000002000075a7 */ /* 0x0022a400080011ff */
[----:B--2---:R-:W-:Y:S05]  /*8920*/  @!P0 NANOSLEEP.SYNCS 0x989680 ;  /* 0x009896800000895d */ /* 0x004fea0003900000 */
[----:B------:R-:W2:Y:S02]  /*8930*/  @!P0 SYNCS.PHASECHK.TRANS64 P0, [R0+URZ], R2 ;  /* 0x00000002000085a7 */ /* 0x000ea400080010ff */
[----:B--2---:R-:W-:Y:S05]  /*8940*/  @!P0 BRA `(.L_x_175) ;  /* 0xfffffffc00f08947 */ /* 0x004fea000383ffff */
[----:B------:R-:W-:Y:S05]  /*8950*/  BRA `(.L_x_176) ;  /* 0xffffffb400a47947 */ /* 0x000fea000383ffff */
.L_x_84:
[----:B------:R-:W-:-:S07]  /*8960*/  MOV R0, UR8 ;  /* 0x0000000800007c02 */ /* 0x000fce0008000f00 */
.L_x_177:
[----:B-1----:R1:W2:Y:S02]  /*8970*/  SYNCS.PHASECHK.TRANS64.TRYWAIT P0, [R0+URZ], R3 ;  /* 0x00000003000075a7 */ /* 0x0022a400080011ff */
[----:B--2---:R-:W-:Y:S05]  /*8980*/  @!P0 NANOSLEEP.SYNCS 0x989680 ;  /* 0x009896800000895d */ /* 0x004fea0003900000 */
[----:B------:R-:W2:Y:S02]  /*8990*/  @!P0 SYNCS.PHASECHK.TRANS64 P0, [R0+URZ], R3 ;  /* 0x00000003000085a7 */ /* 0x000ea400080010ff */
[----:B--2---:R-:W-:Y:S05]  /*89a0*/  @!P0 BRA `(.L_x_177) ;  /* 0xfffffffc00f08947 */ /* 0x004fea000383ffff */
[----:B------:R-:W-:Y:S05]  /*89b0*/  BRA `(.L_x_178) ;  /* 0xffffffb400b07947 */ /* 0x000fea000383ffff */
.L_x_85:
[----:B------:R-:W-:-:S07]  /*89c0*/  MOV R0, UR8 ;  /* 0x0000000800007c02 */ /* 0x000fce0008000f00 */
.L_x_179:
[----:B-1----:R1:W2:Y:S02]  /*89d0*/  SYNCS.PHASECHK.TRANS64.TRYWAIT P0, [R0+URZ], R3 ;  /* 0x00000003000075a7 */ /* 0x0022a400080011ff */
[----:B--2---:R-:W-:Y:S05]  /*89e0*/  @!P0 NANOSLEEP.SYNCS 0x989680 ;  /* 0x009896800000895d */ /* 0x004fea0003900000 */
[----:B------:R-:W2:Y:S02]  /*89f0*/  @!P0 SYNCS.PHASECHK.TRANS64 P0, [R0+URZ], R3 ;  /* 0x00000003000085a7 */ /* 0x000ea400080010ff */
[----:B--2---:R-:W-:Y:S05]  /*8a00*/  @!P0 BRA `(.L_x_179) ;  /* 0xfffffffc00f08947 */ /* 0x004fea000383ffff */
[----:B------:R-:W-:Y:S05]  /*8a10*/  BRA `(.L_x_180) ;  /* 0xffffffb400bc7947 */ /* 0x000fea000383ffff */
.L_x_88:
[----:B------:R-:W-:-:S07]  /*8a20*/  MOV R0, UR7 ;  /* 0x0000000700007c02 */ /* 0x000fce0008000f00 */
.L_x_181:
[----:B-1----:R1:W2:Y:S02]  /*8a30*/  SYNCS.PHASECHK.TRANS64.TRYWAIT P1, [R0+URZ+0x160], R2 ;  /* 0x00016002000075a7 */ /* 0x0022a400080211ff */
[----:B--2---:R-:W-:Y:S05]  /*8a40*/  @!P1 NANOSLEEP.SYNCS 0x989680 ;  /* 0x009896800000995d */ /* 0x004fea0003900000 */
[----:B------:R-:W2:Y:S02]  /*8a50*/  @!P1 SYNCS.PHASECHK.TRANS64 P1, [R0+URZ+0x160], R2 ;  /* 0x00016002000095a7 */ /* 0x000ea400080210ff */
[----:B--2---:R-:W-:Y:S05]  /*8a60*/  @!P1 BRA `(.L_x_181) ;  /* 0xfffffffc00f09947 */ /* 0x004fea000383ffff */
[----:B------:R-:W-:Y:S05]  /*8a70*/  BRA `(.L_x_182) ;  /* 0xffffffb800087947 */ /* 0x000fea000383ffff */
.L_x_93:
[----:B--2---:R2:W4:Y:S02]  /*8a80*/  SYNCS.PHASECHK.TRANS64.TRYWAIT P0, [R0+URZ+0xe0], R2 ;  /* 0x0000e002000075a7 */ /* 0x00452400080011ff */
[----:B----4-:R-:W-:Y:S05]  /*8a90*/  @!P0 NANOSLEEP.SYNCS 0x989680 ;  /* 0x009896800000895d */ /* 0x010fea0003900000 */
[----:B------:R-:W4:Y:S02]  /*8aa0*/  @!P0 SYNCS.PHASECHK.TRANS64 P0, [R0+URZ+0xe0], R2 ;  /* 0x0000e002000085a7 */ /* 0x000f2400080010ff */
[----:B----4-:R-:W-:Y:S05]  /*8ab0*/  @!P0 BRA `(.L_x_93) ;  /* 0xfffffffc00f08947 */ /* 0x010fea000383ffff */
[----:B------:R-:W-:Y:S05]  /*8ac0*/  BRA `(.L_x_183) ;  /* 0xffffffbc000c7947 */ /* 0x000fea000383ffff */
.L_x_96:
[----:B------:R-:W-:Y:S07]  /*8ad0*/  MOV R0, UR6 ;  /* 0x0000000600007c02 */ /* 0x000fee0008000f00 */
.L_x_184:
[----:B--2---:R2:W4:Y:S02]  /*8ae0*/  SYNCS.PHASECHK.TRANS64.TRYWAIT P0, [R0+URZ+0xd8], R2 ;  /* 0x0000d802000075a7 */ /* 0x00452400080011ff */
[----:B----4-:R-:W-:Y:S05]  /*8af0*/  @!P0 NANOSLEEP.SYNCS 0x989680 ;  /* 0x009896800000895d */ /* 0x010fea0003900000 */
[----:B------:R-:W4:Y:S02]  /*8b00*/  @!P0 SYNCS.PHASECHK.TRANS64 P0, [R0+URZ+0xd8], R2 ;  /* 0x0000d802000085a7 */ /* 0x000f2400080010ff */
[----:B----4-:R-:W-:Y:S05]  /*8b10*/  @!P0 BRA `(.L_x_184) ;  /* 0xfffffffc00f08947 */ /* 0x010fea000383ffff */
[----:B------:R-:W-:Y:S05]  /*8b20*/  BRA `(.L_x_95) ;  /* 0xffffffbc00ec7947 */ /* 0x000fea000383ffff */
.L_x_99:
[----:B------:R-:W-:Y:S07]  /*8b30*/  MOV R0, UR15 ;  /* 0x0000000f00007c02 */ /* 0x000fee0008000f00 */
.L_x_185:
[----:B-1----:R1:W2:Y:S02]  /*8b40*/  SYNCS.PHASECHK.TRANS64.TRYWAIT P0, [R0+URZ+0xb8], R9 ;  /* 0x0000b809000075a7 */ /* 0x0022a400080011ff */
[----:B--2---:R-:W-:Y:S05]  /*8b50*/  @!P0 NANOSLEEP.SYNCS 0x989680 ;  /* 0x009896800000895d */ /* 0x004fea0003900000 */
[----:B------:R-:W2:Y:S02]  /*8b60*/  @!P0 SYNCS.PHASECHK.TRANS64 P0, [R0+URZ+0xb8], R9 ;  /* 0x0000b809000085a7 */ /* 0x000ea400080010ff */
[----:B--2---:R-:W-:Y:S05]  /*8b70*/  @!P0 BRA `(.L_x_185) ;  /* 0xfffffffc00f08947 */ /* 0x004fea000383ffff */
[----:B------:R-:W-:Y:S05]  /*8b80*/  BRA `(.L_x_186) ;  /* 0xffffffc000647947 */ /* 0x000fea000383ffff */
.L_x_100:
[----:B------:R-:W-:Y:S07]  /*8b90*/  MOV R0, UR13 ;  /* 0x0000000d00007c02 */ /* 0x000fee0008000f00 */
.L_x_187:
[----:B-1----:R1:W2:Y:S02]  /*8ba0*/  SYNCS.PHASECHK.TRANS64.TRYWAIT P0, [R0+URZ+0xb8], R14 ;  /* 0x0000b80e000075a7 */ /* 0x0022a400080011ff */
[----:B--2---:R-:W-:Y:S05]  /*8bb0*/  @!P0 NANOSLEEP.SYNCS 0x989680 ;  /* 0x009896800000895d */ /* 0x004fea0003900000 */
[----:B------:R-:W2:Y:S02]  /*8bc0*/  @!P0 SYNCS.PHASECHK.TRANS64 P0, [R0+URZ+0xb8], R14 ;  /* 0x0000b80e000085a7 */ /* 0x000ea400080010ff */
[----:B--2---:R-:W-:Y:S05]  /*8bd0*/  @!P0 BRA `(.L_x_187) ;  /* 0xfffffffc00f08947 */ /* 0x004fea000383ffff */
[----:B------:R-:W-:Y:S05]  /*8be0*/  BRA `(.L_x_188) ;  /* 0xffffffc400047947 */ /* 0x000fea000383ffff */
.L_x_102:
[----:B------:R-:W-:-:S07]  /*8bf0*/  MOV R0, UR4 ;  /* 0x0000000400007c02 */ /* 0x000fce0008000f00 */
.L_x_189:
[----:B-1----:R1:W4:Y:S02]  /*8c00*/  SYNCS.PHASECHK.TRANS64.TRYWAIT P0, [R0+URZ], R2 ;  /* 0x00000002000075a7 */ /* 0x00232400080011ff */
[----:B----4-:R-:W-:Y:S05]  /*8c10*/  @!P0 NANOSLEEP.SYNCS 0x989680 ;  /* 0x009896800000895d */ /* 0x010fea0003900000 */
[----:B------:R-:W4:Y:S02]  /*8c20*/  @!P0 SYNCS.PHASECHK.TRANS64 P0, [R0+URZ], R2 ;  /* 0x00000002000085a7 */ /* 0x000f2400080010ff */
[----:B----4-:R-:W-:Y:S05]  /*8c30*/  @!P0 BRA `(.L_x_189) ;  /* 0xfffffffc00f08947 */ /* 0x010fea000383ffff */
[----:B------:R-:W-:Y:S05]  /*8c40*/  BRA `(.L_x_190) ;  /* 0xffffffc400907947 */ /* 0x000fea000383ffff */
.L_x_103:
[----:B------:R-:W-:-:S07]  /*8c50*/  MOV R0, UR4 ;  /* 0x0000000400007c02 */ /* 0x000fce0008000f00 */
.L_x_191:
[----:B-1----:R1:W4:Y:S02]  /*8c60*/  SYNCS.PHASECHK.TRANS64.TRYWAIT P0, [R0+URZ], R2 ;  /* 0x00000002000075a7 */ /* 0x00232400080011ff */
[----:B----4-:R-:W-:Y:S05]  /*8c70*/  @!P0 NANOSLEEP.SYNCS 0x989680 ;  /* 0x009896800000895d */ /* 0x010fea0003900000 */
[----:B------:R-:W4:Y:S02]  /*8c80*/  @!P0 SYNCS.PHASECHK.TRANS64 P0, [R0+URZ], R2 ;  /* 0x00000002000085a7 */ /* 0x000f2400080010ff */
[----:B----4-:R-:W-:Y:S05]  /*8c90*/  @!P0 BRA `(.L_x_191) ;  /* 0xfffffffc00f08947 */ /* 0x010fea000383ffff */
[----:B------:R-:W-:Y:S05]  /*8ca0*/  BRA `(.L_x_192) ;  /* 0xffffffc4009c7947 */ /* 0x000fea000383ffff */
.L_x_105:
[----:B--2---:R2:W4:Y:S02]  /*8cb0*/  SYNCS.PHASECHK.TRANS64.TRYWAIT P0, [R0+URZ+0xe0], R2 ;  /* 0x0000e002000075a7 */ /* 0x00452400080011ff */
[----:B----4-:R-:W-:Y:S05]  /*8cc0*/  @!P0 NANOSLEEP.SYNCS 0x989680 ;  /* 0x009896800000895d */ /* 0x010fea0003900000 */
[----:B------:R-:W4:Y:S02]  /*8cd0*/  @!P0 SYNCS.PHASECHK.TRANS64 P0, [R0+URZ+0xe0], R2 ;  /* 0x0000e002000085a7 */ /* 0x000f2400080010ff */
[----:B----4-:R-:W-:Y:S05]  /*8ce0*/  @!P0 BRA `(.L_x_105) ;  /* 0xfffffffc00f08947 */ /* 0x010fea000383ffff */
[----:B------:R-:W-:Y:S05]  /*8cf0*/  BRA `(.L_x_193) ;  /* 0xffffffc800847947 */ /* 0x000fea000383ffff */
.L_x_116:
[----:B-1----:R1:W4:Y:S02]  /*8d00*/  SYNCS.PHASECHK.TRANS64.TRYWAIT P1, [R0+URZ+0xa0], R3 ;  /* 0x0000a003000075a7 */ /* 0x00232400080211ff */
[----:B----4-:R-:W-:Y:S05]  /*8d10*/  @!P1 NANOSLEEP.SYNCS 0x989680 ;  /* 0x009896800000995d */ /* 0x010fea0003900000 */
[----:B------:R-:W4:Y:S02]  /*8d20*/  @!P1 SYNCS.PHASECHK.TRANS64 P1, [R0+URZ+0xa0], R3 ;  /* 0x0000a003000095a7 */ /* 0x000f2400080210ff */
[----:B----4-:R-:W-:Y:S05]  /*8d30*/  @!P1 BRA `(.L_x_116) ;  /* 0xfffffffc00f09947 */ /* 0x010fea000383ffff */
[----:B------:R-:W-:Y:S05]  /*8d40*/  BRA `(.L_x_115) ;  /* 0xffffffd400c87947 */ /* 0x000fea000383ffff */
.L_x_118:
[----:B-1----:R1:W2:Y:S02]  /*8d50*/  SYNCS.PHASECHK.TRANS64.TRYWAIT P0, [R110+URZ+0x100], R2 ;  /* 0x000100026e0075a7 */ /* 0x0022a400080011ff */
[----:B--2---:R-:W-:Y:S05]  /*8d60*/  @!P0 NANOSLEEP.SYNCS 0x989680 ;  /* 0x009896800000895d */ /* 0x004fea0003900000 */
[----:B------:R-:W2:Y:S02]  /*8d70*/  @!P0 SYNCS.PHASECHK.TRANS64 P0, [R110+URZ+0x100], R2 ;  /* 0x000100026e0085a7 */ /* 0x000ea400080010ff */
[----:B--2---:R-:W-:Y:S05]  /*8d80*/  @!P0 BRA `(.L_x_118) ;  /* 0xfffffffc00f08947 */ /* 0x004fea000383ffff */
[----:B------:R-:W-:Y:S05]  /*8d90*/  BRA `(.L_x_117) ;  /* 0xffffffd800007947 */ /* 0x000fea000383ffff */
.L_x_129:
[----:B--2---:R2:W3:Y:S02]  /*8da0*/  SYNCS.PHASECHK.TRANS64.TRYWAIT P0, [R2+URZ+0xa0], R71 ;  /* 0x0000a047020075a7 */ /* 0x0044e400080011ff */
[----:B---3--:R-:W-:Y:S05]  /*8db0*/  @!P0 NANOSLEEP.SYNCS 0x989680 ;  /* 0x009896800000895d */ /* 0x008fea0003900000 */
[----:B------:R-:W3:Y:S02]  /*8dc0*/  @!P0 SYNCS.PHASECHK.TRANS64 P0, [R2+URZ+0xa0], R71 ;  /* 0x0000a047020085a7 */ /* 0x000ee400080010ff */
[----:B---3--:R-:W-:Y:S05]  /*8dd0*/  @!P0 BRA `(.L_x_129) ;  /* 0xfffffffc00f08947 */ /* 0x008fea000383ffff */
[----:B------:R-:W-:Y:S05]  /*8de0*/  BRA `(.L_x_128) ;  /* 0xffffffe000e87947 */ /* 0x000fea000383ffff */
        .weak           $__internal_0_$__cuda_sm10x_tcgen05_guardrail_trap_col_being_dealloced_not_returned_by_alloc
        .type           $__internal_0_$__cuda_sm10x_tcgen05_guardrail_trap_col_being_dealloced_not_returned_by_alloc,@function
        .size           $__internal_0_$__cuda_sm10x_tcgen05_guardrail_trap_col_being_dealloced_not_returned_by_alloc,($__internal_1_$__cuda_sm10x_tcgen05_guardrail_trap_phase_invalid_during_alloc - $__internal_0_$__cuda_sm10x_tcgen05_guardrail_trap_col_being_dealloced_not_returned_by_alloc)
$__internal_0_$__cuda_sm10x_tcgen05_guardrail_trap_col_being_dealloced_not_returned_by_alloc:
[----:B------:R-:W-:Y:S05]  /*8df0*/  BPT.TRAP 0x1 ;  /* 0x000000040000795c */ /* 0x000fea0000300000 */
[----:B------:R-:W-:-:S04]  /*8e00*/  HFMA2 R3, -RZ, RZ, 0, 0 ;  /* 0x00000000ff037431 */ /* 0x000fc800000001ff */
[----:B------:R-:W-:Y:S05]  /*8e10*/  RET.REL.NODEC R2 `(_ZN7cutlass13device_kernelINS_4gemm6kernel13GemmUniversalIN4cute5tupleIJiiiiEEENS1_10collective13CollectiveMmaINS1_35MainloopSm100TmaUmmaWarpSpecializedILi10ELi2ELi4ENS5_IJNS4_1CILi2EEENSA_ILi1EEESC_EEEEENS5_IJNSA_ILi256EEENSA_ILi64EEESG_EEENS_10bfloat16_tENS5_IJlSC_lEEESI_SJ_NS4_8TiledMMAINS4_8MMA_AtomIJNS4_26SM100_MMA_F16BF16_2x1SM_SSISI_SI_fLi256ELi64ELNS4_4UMMA5MajorE0ELSO_0ELNSN_7ScaleInE0ELSP_0EEEEEENS4_6LayoutINS5_IJSC_SC_SC_EEENS5_IJNSA_ILi0EEESU_SU_EEEEENS5_IJNS4_10UnderscoreESX_SX_EEEEENS4_18SM100_TMA_2SM_LOADENS4_14ComposedLayoutINS4_7SwizzleILi3ELi4ELi3EEENS4_18smem_ptr_flag_bitsILi16EEENSS_INS5_IJNSA_ILi8EEESG_EEENS5_IJSG_SC_EEEEEEEvNS4_8identityES10_S1A_vS1B_EENS_8epilogue10collective18CollectiveEpilogueINS1D_23Sm100TmaWarpSpecializedILi3ELi2ELi32ELb1ELb0EEEJNS5_IJNSA_ILi128EEESG_SG_EEENS5_IJNSS_IS1I_SC_EENSS_INSA_ILi32EEESC_EEEEESI_SJ_SI_SJ_NS1D_6fusion15FusionCallbacksIS1H_NS1O_13LinCombEltActINS1D_6thread4ReLuESI_fSI_fLNS_15FloatRoundStyleE2EEES1J_S1N_JEEENS4_5SM1004TMEM4LOAD26SM100_TMEM_LOAD_32dp32b32xENS4_13SM90_TMA_LOADENS11_INS12_ILi2ELi4ELi3EEES15_NSS_INS5_IJS16_S1L_EEENS5_IJS1L_SC_EEEEEEENS4_39AutoVectorizingCopyWithAssumedAlignmentILi128EEENS4_14SM90_TMA_STOREES25_S27_S27_EEEvvEEEEvNT_6ParamsE) ;  /* 0xffffff7002787950 */ /* 0x000fea0003c3ffff */
        .weak           $__internal_1_$__cuda_sm10x_tcgen05_guardrail_trap_phase_invalid_during_alloc
        .type           $__internal_1_$__cuda_sm10x_tcgen05_guardrail_trap_phase_invalid_during_alloc,@function
        .size           $__internal_1_$__cuda_sm10x_tcgen05_guardrail_trap_phase_invalid_during_alloc,($__internal_2_$__cuda_sm10x_tcgen05_guardrail_trap_unallocated_columns_being_dealloced - $__internal_1_$__cuda_sm10x_tcgen05_guardrail_trap_phase_invalid_during_alloc)
$__internal_1_$__cuda_sm10x_tcgen05_guardrail_trap_phase_invalid_during_alloc:
[----:B------:R-:W-:Y:S05]  /*8e20*/  BPT.TRAP 0x1 ;  /* 0x000000040000795c */ /* 0x000fea0000300000 */
[----:B------:R-:W-:-:S04]  /*8e30*/  MOV R3, 0x0 ;  /* 0x0000000000037802 */ /* 0x000fc80000000f00 */
[----:B------:R-:W-:Y:S05]  /*8e40*/  RET.REL.NODEC R2 `(_ZN7cutlass13device_kernelINS_4gemm6kernel13GemmUniversalIN4cute5tupleIJiiiiEEENS1_10collective13CollectiveMmaINS1_35MainloopSm100TmaUmmaWarpSpecializedILi10ELi2ELi4ENS5_IJNS4_1CILi2EEENSA_ILi1EEESC_EEEEENS5_IJNSA_ILi256EEENSA_ILi64EEESG_EEENS_10bfloat16_tENS5_IJlSC_lEEESI_SJ_NS4_8TiledMMAINS4_8MMA_AtomIJNS4_26SM100_MMA_F16BF16_2x1SM_SSISI_SI_fLi256ELi64ELNS4_4UMMA5MajorE0ELSO_0ELNSN_7ScaleInE0ELSP_0EEEEEENS4_6LayoutINS5_IJSC_SC_SC_EEENS5_IJNSA_ILi0EEESU_SU_EEEEENS5_IJNS4_10UnderscoreESX_SX_EEEEENS4_18SM100_TMA_2SM_LOADENS4_14ComposedLayoutINS4_7SwizzleILi3ELi4ELi3EEENS4_18smem_ptr_flag_bitsILi16EEENSS_INS5_IJNSA_ILi8EEESG_EEENS5_IJSG_SC_EEEEEEEvNS4_8identityES10_S1A_vS1B_EENS_8epilogue10collective18CollectiveEpilogueINS1D_23Sm100TmaWarpSpecializedILi3ELi2ELi32ELb1ELb0EEEJNS5_IJNSA_ILi128EEESG_SG_EEENS5_IJNSS_IS1I_SC_EENSS_INSA_ILi32EEESC_EEEEESI_SJ_SI_SJ_NS1D_6fusion15FusionCallbacksIS1H_NS1O_13LinCombEltActINS1D_6thread4ReLuESI_fSI_fLNS_15FloatRoundStyleE2EEES1J_S1N_JEEENS4_5SM1004TMEM4LOAD26SM100_TMEM_LOAD_32dp32b32xENS4_13SM90_TMA_LOADENS11_INS12_ILi2ELi4ELi3EEES15_NSS_INS5_IJS16_S1L_EEENS5_IJS1L_SC_EEEEEEENS4_39AutoVectorizingCopyWithAssumedAlignmentILi128EEENS4_14SM90_TMA_STOREES25_S27_S27_EEEvvEEEEvNT_6ParamsE) ;  /* 0xffffff70026c7950 */ /* 0x000fea0003c3ffff */
        .weak           $__internal_2_$__cuda_sm10x_tcgen05_guardrail_trap_unallocated_columns_being_dealloced
        .type           $__internal_2_$__cuda_sm10x_tcgen05_guardrail_trap_unallocated_columns_being_dealloced,@function
        .size           $__internal_2_$__cuda_sm10x_tcgen05_guardrail_trap_unallocated_columns_being_dealloced,(.L_x_195 - $__internal_2_$__cuda_sm10x_tcgen05_guardrail_trap_unallocated_columns_being_dealloced)
$__internal_2_$__cuda_sm10x_tcgen05_guardrail_trap_unallocated_columns_being_dealloced:
[----:B------:R-:W-:Y:S05]  /*8e50*/  BPT.TRAP 0x1 ;  /* 0x000000040000795c */ /* 0x000fea0000300000 */
[----:B------:R-:W-:-:S04]  /*8e60*/  HFMA2 R3, -RZ, RZ, 0, 0 ;  /* 0x00000000ff037431 */ /* 0x000fc800000001ff */
[----:B------:R-:W-:Y:S05]  /*8e70*/  RET.REL.NODEC R2 `(_ZN7cutlass13device_kernelINS_4gemm6kernel13GemmUniversalIN4cute5tupleIJiiiiEEENS1_10collective13CollectiveMmaINS1_35MainloopSm100TmaUmmaWarpSpecializedILi10ELi2ELi4ENS5_IJNS4_1CILi2EEENSA_ILi1EEESC_EEEEENS5_IJNSA_ILi256EEENSA_ILi64EEESG_EEENS_10bfloat16_tENS5_IJlSC_lEEESI_SJ_NS4_8TiledMMAINS4_8MMA_AtomIJNS4_26SM100_MMA_F16BF16_2x1SM_SSISI_SI_fLi256ELi64ELNS4_4UMMA5MajorE0ELSO_0ELNSN_7ScaleInE0ELSP_0EEEEEENS4_6LayoutINS5_IJSC_SC_SC_EEENS5_IJNSA_ILi0EEESU_SU_EEEEENS5_IJNS4_10UnderscoreESX_SX_EEEEENS4_18SM100_TMA_2SM_LOADENS4_14ComposedLayoutINS4_7SwizzleILi3ELi4ELi3EEENS4_18smem_ptr_flag_bitsILi16EEENSS_INS5_IJNSA_ILi8EEESG_EEENS5_IJSG_SC_EEEEEEEvNS4_8identityES10_S1A_vS1B_EENS_8epilogue10collective18CollectiveEpilogueINS1D_23Sm100TmaWarpSpecializedILi3ELi2ELi32ELb1ELb0EEEJNS5_IJNSA_ILi128EEESG_SG_EEENS5_IJNSS_IS1I_SC_EENSS_INSA_ILi32EEESC_EEEEESI_SJ_SI_SJ_NS1D_6fusion15FusionCallbacksIS1H_NS1O_13LinCombEltActINS1D_6thread4ReLuESI_fSI_fLNS_15FloatRoundStyleE2EEES1J_S1N_JEEENS4_5SM1004TMEM4LOAD26SM100_TMEM_LOAD_32dp32b32xENS4_13SM90_TMA_LOADENS11_INS12_ILi2ELi4ELi3EEES15_NSS_INS5_IJS16_S1L_EEENS5_IJS1L_SC_EEEEEEENS4_39AutoVectorizingCopyWithAssumedAlignmentILi128EEENS4_14SM90_TMA_STOREES25_S27_S27_EEEvvEEEEvNT_6ParamsE) ;  /* 0xffffff7002607950 */ /* 0x000fea0003c3ffff */
.L_x_194:
[----:B------:R-:W-:-:S00]  /*8e80*/  BRA `(.L_x_194) ;  /* 0xfffffffc00fc7947 */ /* 0x000fc0000383ffff */
[----:B------:R-:W-:-:S00]  /*8e90*/  NOP ;  /* 0x0000000000007918 */ /* 0x000fc00000000000 */
        /* <DEDUP_REMOVED lines=14> */
.L_x_195:


//--------------------- .nv.global.init           --------------------------
	.section	.nv.global.init,"aw",@progbits
.nv.global.init:
	.type		$str$27,@object
	.size		$str$27,($str$28 - $str$27)
$str$27:
        /*0000*/ 	.byte	0x28, 0x61, 0x64, 0x64, 0x72, 0x65, 0x73, 0x73, 0x20, 0x26, 0x20, 0x6d, 0x61, 0x73, 0x6b, 0x29
        /*0010*/ 	.byte	0x20, 0x3d, 0x3d, 0x20, 0x30, 0x00
	.type		$str$28,@object
	.size		$str$28,($str$26 - $str$28)
$str$28:
        /*0016*/ 	.byte	0x2f, 0x74, 0x6d, 0x70, 0x2f, 0x63, 0x75, 0x74, 0x6c, 0x61, 0x73, 0x73, 0x5f, 0x73, 0x77, 0x65
        /*0026*/ 	.byte	0x65, 0x70, 0x5f, 0x73, 0x72, 0x63, 0x2f, 0x69, 0x6e, 0x63, 0x6c, 0x75, 0x64, 0x65, 0x2f, 0x63
        /*0036*/ 	.byte	0x75, 0x74, 0x65, 0x2f, 0x70, 0x6f, 0x69, 0x6e, 0x74, 0x65, 0x72, 0x5f, 0x66, 0x6c, 0x61, 0x67
        /*0046*/ 	.byte	0x67, 0x65, 0x64, 0x2e, 0x68, 0x70, 0x70, 0x00
	.type		$str$26,@object
	.size		$str$26,($str$25 - $str$26)
$str$26:
        /*004e*/ 	.byte	0x2f, 0x74, 0x6d, 0x70, 0x2f, 0x63, 0x75, 0x74, 0x6c, 0x61, 0x73, 0x73, 0x5f, 0x73, 0x77, 0x65
        /*005e*/ 	.byte	0x65, 0x70, 0x5f, 0x73, 0x72, 0x63, 0x2f, 0x69, 0x6e, 0x63, 0x6c, 0x75, 0x64, 0x65, 0x2f, 0x63
        /*006e*/ 	.byte	0x75, 0x74, 0x65, 0x2f, 0x61, 0x74, 0x6f, 0x6d, 0x2f, 0x63, 0x6f, 0x70, 0x79, 0x5f, 0x74, 0x72
        /*007e*/ 	.byte	0x61, 0x69, 0x74, 0x73, 0x5f, 0x73, 0x6d, 0x31, 0x30, 0x30, 0x2e, 0x68, 0x70, 0x70, 0x00
	.type		$str$25,@object
	.size		$str$25,(__unnamed_1 - $str$25)
$str$25:
        /*008d*/ 	.byte	0x28, 0x28, 0x75, 0x69, 0x6e, 0x74, 0x33, 0x32, 0x5f, 0x74, 0x28, 0x74, 0x68, 0x72, 0x65, 0x61
        /*009d*/ 	.byte	0x64, 0x49, 0x64, 0x78, 0x2e, 0x78, 0x29, 0x20, 0x2f, 0x20, 0x33, 0x32, 0x29, 0x20, 0x25, 0x20
        /*00ad*/ 	.byte	0x34, 0x29, 0x20, 0x3d, 0x3d, 0x20, 0x28, 0x28, 0x28, 0x74, 0x6d, 0x65, 0x6d, 0x5f, 0x61, 0x64
        /*00bd*/ 	.byte	0x64, 0x72, 0x20, 0x3e, 0x3e, 0x20, 0x31, 0x36, 0x29, 0x20, 0x2f, 0x20, 0x33, 0x32, 0x29, 0x20
        /*00cd*/ 	.byte	0x25, 0x20, 0x34, 0x29, 0x00
	.type		__unnamed_1,@object
	.size		__unnamed_1,(__unnamed_2 - __unnamed_1)
__unnamed_1:
        /*00d2*/ 	.byte	0x61, 0x75, 0x74, 0x6f, 0x20, 0x63, 0x75, 0x74, 0x65, 0x3a, 0x3a, 0x61, 0x73, 0x5f, 0x70, 0x6f
        /* <DEDUP_REMOVED lines=24> */
        /*0262*/ 	.byte	0x34, 0x30, 0x39, 0x36, 0x3e, 0x3e, 0x3e, 0x3e, 0x5d, 0x00
	.type		__unnamed_2,@object
	.size		__unnamed_2,(.L_2 - __unnamed_2)
__unnamed_2:
        /* <DEDUP_REMOVED lines=42> */
        /*050c*/ 	.byte	0x3e, 0x3e, 0x5d, 0x00
.L_2:


//--------------------- .nv.shared._ZN7cutlass13device_kernelINS_4gemm6kernel13GemmUniversalIN4cute5tupleIJiiiiEEENS1_10collective13CollectiveMmaINS1_35MainloopSm100TmaUmmaWarpSpecializedILi10ELi2ELi4ENS5_IJNS4_1CILi2EEENSA_ILi1EEESC_EEEEENS5_IJNSA_ILi256EEENSA_ILi64EEESG_EEENS_10bfloat16_tENS5_IJlSC_lEEESI_SJ_NS4_8TiledMMAINS4_8MMA_AtomIJNS4_26SM100_MMA_F16BF16_2x1SM_SSISI_SI_fLi256ELi64ELNS4_4UMMA5MajorE0ELSO_0ELNSN_7ScaleInE0ELSP_0EEEEEENS4_6LayoutINS5_IJSC_SC_SC_EEENS5_IJNSA_ILi0EEESU_SU_EEEEENS5_IJNS4_10UnderscoreESX_SX_EEEEENS4_18SM100_TMA_2SM_LOADENS4_14ComposedLayoutINS4_7SwizzleILi3ELi4ELi3EEENS4_18smem_ptr_flag_bitsILi16EEENSS_INS5_IJNSA_ILi8EEESG_EEENS5_IJSG_SC_EEEEEEEvNS4_8identityES10_S1A_vS1B_EENS_8epilogue10collective18CollectiveEpilogueINS1D_23Sm100TmaWarpSpecializedILi3ELi2ELi32ELb1ELb0EEEJNS5_IJNSA_ILi128EEESG_SG_EEENS5_IJNSS_IS1I_SC_EENSS_INSA_ILi32EEESC_EEEEESI_SJ_SI_SJ_NS1D_6fusion15FusionCallbacksIS1H_NS1O_13LinCombEltActINS1D_6thread4ReLuESI_fSI_fLNS_15FloatRoundStyleE2EEES1J_S1N_JEEENS4_5SM1004TMEM4LOAD26SM100_TMEM_LOAD_32dp32b32xENS4_13SM90_TMA_LOADENS11_INS12_ILi2ELi4ELi3EEES15_NSS_INS5_IJS16_S1L_EEENS5_IJS1L_SC_EEEEEEENS4_39AutoVectorizingCopyWithAssumedAlignmentILi128EEENS4_14SM90_TMA_STOREES25_S27_S27_EEEvvEEEEvNT_6ParamsE --------------------------
	.section	.nv.shared._ZN7cutlass13device_kernelINS_4gemm6kernel13GemmUniversalIN4cute5tupleIJiiiiEEENS1_10collective13CollectiveMmaINS1_35MainloopSm100TmaUmmaWarpSpecializedILi10ELi2ELi4ENS5_IJNS4_1CILi2EEENSA_ILi1EEESC_EEEEENS5_IJNSA_ILi256EEENSA_ILi64EEESG_EEENS_10bfloat16_tENS5_IJlSC_lEEESI_SJ_NS4_8TiledMMAINS4_8MMA_AtomIJNS4_26SM100_MMA_F16BF16_2x1SM_SSISI_SI_fLi256ELi64ELNS4_4UMMA5MajorE0ELSO_0ELNSN_7ScaleInE0ELSP_0EEEEEENS4_6LayoutINS5_IJSC_SC_SC_EEENS5_IJNSA_ILi0EEESU_SU_EEEEENS5_IJNS4_10UnderscoreESX_SX_EEEEENS4_18SM100_TMA_2SM_LOADENS4_14ComposedLayoutINS4_7SwizzleILi3ELi4ELi3EEENS4_18smem_ptr_flag_bitsILi16EEENSS_INS5_IJNSA_ILi8EEESG_EEENS5_IJSG_SC_EEEEEEEvNS4_8identityES10_S1A_vS1B_EENS_8epilogue10collective18CollectiveEpilogueINS1D_23Sm100TmaWarpSpecializedILi3ELi2ELi32ELb1ELb0EEEJNS5_IJNSA_ILi128EEESG_SG_EEENS5_IJNSS_IS1I_SC_EENSS_INSA_ILi32EEESC_EEEEESI_SJ_SI_SJ_NS1D_6fusion15FusionCallbacksIS1H_NS1O_13LinCombEltActINS1D_6thread4ReLuESI_fSI_fLNS_15FloatRoundStyleE2EEES1J_S1N_JEEENS4_5SM1004TMEM4LOAD26SM100_TMEM_LOAD_32dp32b32xENS4_13SM90_TMA_LOADENS11_INS12_ILi2ELi4ELi3EEES15_NSS_INS5_IJS16_S1L_EEENS5_IJS1L_SC_EEEEEEENS4_39AutoVectorizingCopyWithAssumedAlignmentILi128EEENS4_14SM90_TMA_STOREES25_S27_S27_EEEvvEEEEvNT_6ParamsE,"aw",@nobits
	.sectionflags	@""
	.align	16
	.zero		1024


//--------------------- .nv.shared.reserved.0     --------------------------
	.section	.nv.shared.reserved.0,"aw",@nobits
	.weak		__nv_reservedSMEM_offset_0_alias
	.size		__nv_reservedSMEM_offset_0_alias, 0, 64
	.other		__nv_reservedSMEM_offset_0_alias,@"STO_CUDA_RESERVED_SHARED STV_DEFAULT"
__nv_reservedSMEM_offset_0_alias:
	.zero		0
.nv.shared.reserved.0:
	.zero		64
	.weak		__nv_reservedSMEM_tcgen05_partition
	.type		__nv_reservedSMEM_tcgen05_partition,@object
	.size		__nv_reservedSMEM_tcgen05_partition,(.L_0 - __nv_reservedSMEM_tcgen05_partition)
__nv_reservedSMEM_tcgen05_partition:
	.zero		32
.L_0:


//--------------------- .nv.global                --------------------------
	.section	.nv.global,"aw",@nobits
.nv.global:
	.type		_ZN39_INTERNAL_53fee140_4_k_cu_ab8aca81_32734cute1_E,@object
	.size		_ZN39_INTERNAL_53fee140_4_k_cu_ab8aca81_32734cute1_E,(_ZN39_INTERNAL_53fee140_4_k_cu_ab8aca81_32734cuda3std3__45__cpo6cbeginE - _ZN39_INTERNAL_53fee140_4_k_cu_ab8aca81_32734cute1_E)
_ZN39_INTERNAL_53fee140_4_k_cu_ab8aca81_32734cute1_E:
	.zero		1
	.type		_ZN39_INTERNAL_53fee140_4_k_cu_ab8aca81_32734cuda3std3__45__cpo6cbeginE,@object
	.size		_ZN39_INTERNAL_53fee140_4_k_cu_ab8aca81_32734cuda3std3__45__cpo6cbeginE,(_ZN39_INTERNAL_53fee140_4_k_cu_ab8aca81_32734cuda3std3__48in_placeE - _ZN39_INTERNAL_53fee140_4_k_cu_ab8aca81_32734cuda3std3__45__cpo6cbeginE)
_ZN39_INTERNAL_53fee140_4_k_cu_ab8aca81_32734cuda3std3__45__cpo6cbeginE:
	.zero		1
	.type		_ZN39_INTERNAL_53fee140_4_k_cu_ab8aca81_32734cuda3std3__48in_placeE,@object
	.size		_ZN39_INTERNAL_53fee140_4_k_cu_ab8aca81_32734cuda3std3__48in_placeE,(_ZN39_INTERNAL_53fee140_4_k_cu_ab8aca81_32734cuda3std6ranges3__45__cpo9iter_moveE - _ZN39_INTERNAL_53fee140_4_k_cu_ab8aca81_32734cuda3std3__48in_placeE)
_ZN39_INTERNAL_53fee140_4_k_cu_ab8aca81_32734cuda3std3__48in_placeE:
	.zero		1
	.type		_ZN39_INTERNAL_53fee140_4_k_cu_ab8aca81_32734cuda3std6ranges3__45__cpo9iter_moveE,@object
	.size		_ZN39_INTERNAL_53fee140_4_k_cu_ab8aca81_32734cuda3std6ranges3__45__cpo9iter_moveE,(_ZN39_INTERNAL_53fee140_4_k_cu_ab8aca81_32734cuda3std3__45__cpo5beginE - _ZN39_INTERNAL_53fee140_4_k_cu_ab8aca81_32734cuda3std6ranges3__45__cpo9iter_moveE)
_ZN39_INTERNAL_53fee140_4_k_cu_ab8aca81_32734cuda3std6ranges3__45__cpo9iter_moveE:
	.zero		1
	.type		_ZN39_INTERNAL_53fee140_4_k_cu_ab8aca81_32734cuda3std3__45__cpo5beginE,@object
	.size		_ZN39_INTERNAL_53fee140_4_k_cu_ab8aca81_32734cuda3std3__45__cpo5beginE,(_ZN39_INTERNAL_53fee140_4_k_cu_ab8aca81_32734cuda3std3__441_GLOBAL__N__53fee140_4_k_cu_ab8aca81_32736ignoreE - _ZN39_INTERNAL_53fee140_4_k_cu_ab8aca81_32734cuda3std3__45__cpo5beginE)
_ZN39_INTERNAL_53fee140_4_k_cu_ab8aca81_32734cuda3std3__45__cpo5beginE:
	.zero		1
	.type		_ZN39_INTERNAL_53fee140_4_k_cu_ab8aca81_32734cuda3std3__441_GLOBAL__N__53fee140_4_k_cu_ab8aca81_32736ignoreE,@object
	.size		_ZN39_INTERNAL_53fee140_4_k_cu_ab8aca81_32734cuda3std3__441_GLOBAL__N__53fee140_4_k_cu_ab8aca81_32736ignoreE,(_ZN39_INTERNAL_53fee140_4_k_cu_ab8aca81_32734cute7productE - _ZN39_INTERNAL_53fee140_4_k_cu_ab8aca81_32734cuda3std3__441_GLOBAL__N__53fee140_4_k_cu_ab8aca81_32736ignoreE)
_ZN39_INTERNAL_53fee140_4_k_cu_ab8aca81_32734cuda3std3__441_GLOBAL__N__53fee140_4_k_cu_ab8aca81_32736ignoreE:
	.zero		1
	.type		_ZN39_INTERNAL_53fee140_4_k_cu_ab8aca81_32734cute7productE,@object
	.size		_ZN39_INTERNAL_53fee140_4_k_cu_ab8aca81_32734cute7productE,(_ZN39_INTERNAL_53fee140_4_k_cu_ab8aca81_32734cuda3std3__45__cpo3endE - _ZN39_INTERNAL_53fee140_4_k_cu_ab8aca81_32734cute7productE)
_ZN39_INTERNAL_53fee140_4_k_cu_ab8aca81_32734cute7productE:
	.zero		1
	.type		_ZN39_INTERNAL_53fee140_4_k_cu_ab8aca81_32734cuda3std3__45__cpo3endE,@object
	.size		_ZN39_INTERNAL_53fee140_4_k_cu_ab8aca81_32734cuda3std3__45__cpo3endE,(_ZN39_INTERNAL_53fee140_4_k_cu_ab8aca81_32734cuda3std3__419piecewise_constructE - _ZN39_INTERNAL_53fee140_4_k_cu_ab8aca81_32734cuda3std3__45__cpo3endE)
_ZN39_INTERNAL_53fee140_4_k_cu_ab8aca81_32734cuda3std3__45__cpo3endE:
	.zero		1
	.type		_ZN39_INTERNAL_53fee140_4_k_cu_ab8aca81_32734cuda3std3__419piecewise_constructE,@object
	.size		_ZN39_INTERNAL_53fee140_4_k_cu_ab8aca81_32734cuda3std3__419piecewise_constructE,(_ZN39_INTERNAL_53fee140_4_k_cu_ab8aca81_32734cuda3std3__45__cpo4cendE - _ZN39_INTERNAL_53fee140_4_k_cu_ab8aca81_32734cuda3std3__419piecewise_constructE)
_ZN39_INTERNAL_53fee140_4_k_cu_ab8aca81_32734cuda3std3__419piecewise_constructE:
	.zero		1
	.type		_ZN39_INTERNAL_53fee140_4_k_cu_ab8aca81_32734cuda3std3__45__cpo4cendE,@object
	.size		_ZN39_INTERNAL_53fee140_4_k_cu_ab8aca81_32734cuda3std3__45__cpo4cendE,(_ZN39_INTERNAL_53fee140_4_k_cu_ab8aca81_32734cuda3std6ranges3__45__cpo4swapE - _ZN39_INTERNAL_53fee140_4_k_cu_ab8aca81_32734cuda3std3__45__cpo4cendE)
_ZN39_INTERNAL_53fee140_4_k_cu_ab8aca81_32734cuda3std3__45__cpo4cendE:
	.zero		1
	.type		_ZN39_INTERNAL_53fee140_4_k_cu_ab8aca81_32734cuda3std6ranges3__45__cpo4swapE,@object
	.size		_ZN39_INTERNAL_53fee140_4_k_cu_ab8aca81_32734cuda3std6ranges3__45__cpo4swapE,(.L_10 - _ZN39_INTERNAL_53fee140_4_k_cu_ab8aca81_32734cuda3std6ranges3__45__cpo4swapE)
_ZN39_INTERNAL_53fee140_4_k_cu_ab8aca81_32734cuda3std6ranges3__45__cpo4swapE:
	.zero		1
.L_10:


//--------------------- .nv.constant0._ZN7cutlass13device_kernelINS_4gemm6kernel13GemmUniversalIN4cute5tupleIJiiiiEEENS1_10collective13CollectiveMmaINS1_35MainloopSm100TmaUmmaWarpSpecializedILi10ELi2ELi4ENS5_IJNS4_1CILi2EEENSA_ILi1EEESC_EEEEENS5_IJNSA_ILi256EEENSA_ILi64EEESG_EEENS_10bfloat16_tENS5_IJlSC_lEEESI_SJ_NS4_8TiledMMAINS4_8MMA_AtomIJNS4_26SM100_MMA_F16BF16_2x1SM_SSISI_SI_fLi256ELi64ELNS4_4UMMA5MajorE0ELSO_0ELNSN_7ScaleInE0ELSP_0EEEEEENS4_6LayoutINS5_IJSC_SC_SC_EEENS5_IJNSA_ILi0EEESU_SU_EEEEENS5_IJNS4_10UnderscoreESX_SX_EEEEENS4_18SM100_TMA_2SM_LOADENS4_14ComposedLayoutINS4_7SwizzleILi3ELi4ELi3EEENS4_18smem_ptr_flag_bitsILi16EEENSS_INS5_IJNSA_ILi8EEESG_EEENS5_IJSG_SC_EEEEEEEvNS4_8identityES10_S1A_vS1B_EENS_8epilogue10collective18CollectiveEpilogueINS1D_23Sm100TmaWarpSpecializedILi3ELi2ELi32ELb1ELb0EEEJNS5_IJNSA_ILi128EEESG_SG_EEENS5_IJNSS_IS1I_SC_EENSS_INSA_ILi32EEESC_EEEEESI_SJ_SI_SJ_NS1D_6fusion15FusionCallbacksIS1H_NS1O_13LinCombEltActINS1D_6thread4ReLuESI_fSI_fLNS_15FloatRoundStyleE2EEES1J_S1N_JEEENS4_5SM1004TMEM4LOAD26SM100_TMEM_LOAD_32dp32b32xENS4_13SM90_TMA_LOADENS11_INS12_ILi2ELi4ELi3EEES15_NSS_INS5_IJS16_S1L_EEENS5_IJS1L_SC_EEEEEEENS4_39AutoVectorizingCopyWithAssumedAlignmentILi128EEENS4_14SM90_TMA_STOREES25_S27_S27_EEEvvEEEEvNT_6ParamsE --------------------------
	.section	.nv.constant0._ZN7cutlass13device_kernelINS_4gemm6kernel13GemmUniversalIN4cute5tupleIJiiiiEEENS1_10collective13CollectiveMmaINS1_35MainloopSm100TmaUmmaWarpSpecializedILi10ELi2ELi4ENS5_IJNS4_1CILi2EEENSA_ILi1EEESC_EEEEENS5_IJNSA_ILi256EEENSA_ILi64EEESG_EEENS_10bfloat16_tENS5_IJlSC_lEEESI_SJ_NS4_8TiledMMAINS4_8MMA_AtomIJNS4_26SM100_MMA_F16BF16_2x1SM_SSISI_SI_fLi256ELi64ELNS4_4UMMA5MajorE0ELSO_0ELNSN_7ScaleInE0ELSP_0EEEEEENS4_6LayoutINS5_IJSC_SC_SC_EEENS5_IJNSA_ILi0EEESU_SU_EEEEENS5_IJNS4_10UnderscoreESX_SX_EEEEENS4_18SM100_TMA_2SM_LOADENS4_14ComposedLayoutINS4_7SwizzleILi3ELi4ELi3EEENS4_18smem_ptr_flag_bitsILi16EEENSS_INS5_IJNSA_ILi8EEESG_EEENS5_IJSG_SC_EEEEEEEvNS4_8identityES10_S1A_vS1B_EENS_8epilogue10collective18CollectiveEpilogueINS1D_23Sm100TmaWarpSpecializedILi3ELi2ELi32ELb1ELb0EEEJNS5_IJNSA_ILi128EEESG_SG_EEENS5_IJNSS_IS1I_SC_EENSS_INSA_ILi32EEESC_EEEEESI_SJ_SI_SJ_NS1D_6fusion15FusionCallbacksIS1H_NS1O_13LinCombEltActINS1D_6thread4ReLuESI_fSI_fLNS_15FloatRoundStyleE2EEES1J_S1N_JEEENS4_5SM1004TMEM4LOAD26SM100_TMEM_LOAD_32dp32b32xENS4_13SM90_TMA_LOADENS11_INS12_ILi2ELi4ELi3EEES15_NSS_INS5_IJS16_S1L_EEENS5_IJS1L_SC_EEEEEEENS4_39AutoVectorizingCopyWithAssumedAlignmentILi128EEENS4_14SM90_TMA_STOREES25_S27_S27_EEEvvEEEEvNT_6ParamsE,"a",@progbits
	.sectionflags	@""
	.align	4
.nv.constant0._ZN7cutlass13device_kernelINS_4gemm6kernel13GemmUniversalIN4cute5tupleIJiiiiEEENS1_10collective13CollectiveMmaINS1_35MainloopSm100TmaUmmaWarpSpecializedILi10ELi2ELi4ENS5_IJNS4_1CILi2EEENSA_ILi1EEESC_EEEEENS5_IJNSA_ILi256EEENSA_ILi64EEESG_EEENS_10bfloat16_tENS5_IJlSC_lEEESI_SJ_NS4_8TiledMMAINS4_8MMA_AtomIJNS4_26SM100_MMA_F16BF16_2x1SM_SSISI_SI_fLi256ELi64ELNS4_4UMMA5MajorE0ELSO_0ELNSN_7ScaleInE0ELSP_0EEEEEENS4_6LayoutINS5_IJSC_SC_SC_EEENS5_IJNSA_ILi0EEESU_SU_EEEEENS5_IJNS4_10UnderscoreESX_SX_EEEEENS4_18SM100_TMA_2SM_LOADENS4_14ComposedLayoutINS4_7SwizzleILi3ELi4ELi3EEENS4_18smem_ptr_flag_bitsILi16EEENSS_INS5_IJNSA_ILi8EEESG_EEENS5_IJSG_SC_EEEEEEEvNS4_8identityES10_S1A_vS1B_EENS_8epilogue10collective18CollectiveEpilogueINS1D_23Sm100TmaWarpSpecializedILi3ELi2ELi32ELb1ELb0EEEJNS5_IJNSA_ILi128EEESG_SG_EEENS5_IJNSS_IS1I_SC_EENSS_INSA_ILi32EEESC_EEEEESI_SJ_SI_SJ_NS1D_6fusion15FusionCallbacksIS1H_NS1O_13LinCombEltActINS1D_6thread4ReLuESI_fSI_fLNS_15FloatRoundStyleE2EEES1J_S1N_JEEENS4_5SM1004TMEM4LOAD26SM100_TMEM_LOAD_32dp32b32xENS4_13SM90_TMA_LOADENS11_INS12_ILi2ELi4ELi3EEES15_NSS_INS5_IJS16_S1L_EEENS5_IJS1L_SC_EEEEEEENS4_39AutoVectorizingCopyWithAssumedAlignmentILi128EEENS4_14SM90_TMA_STOREES25_S27_S27_EEEvvEEEEvNT_6ParamsE:
	.zero		2944


//--------------------- SYMBOLS --------------------------

	.type		.nv.reservedSmem.offset0,@object
	.size		.nv.reservedSmem.offset0,0x4
	.type		.nv.reservedSmem.cap,@object
	.size		.nv.reservedSmem.cap,0x4
	.type		__assertfail,@function
